//
// Generated by NVIDIA NVVM Compiler
//
// Compiler Build ID: CL-36424714
// Cuda compilation tools, release 13.0, V13.0.88
// Based on NVVM 20.0.0
//

.version 9.0
.target sm_100
.address_size 64

	// .globl	my_kernel_kernel0
// _ZZ17my_kernel_kernel0E15PadInput_shared has been demoted
// _ZZ17my_kernel_kernel0E18placeholder_shared has been demoted

.visible .entry my_kernel_kernel0(
	.param .u64 .ptr .align 1 my_kernel_kernel0_param_0,
	.param .u64 .ptr .align 1 my_kernel_kernel0_param_1,
	.param .u64 .ptr .align 1 my_kernel_kernel0_param_2,
	.param .u64 .ptr .align 1 my_kernel_kernel0_param_3,
	.param .u64 .ptr .align 1 my_kernel_kernel0_param_4
)
{
	.reg .pred 	%p<135>;
	.reg .b16 	%rs<72>;
	.reg .b32 	%r<311>;
	.reg .b32 	%f<891>;
	.reg .b64 	%rd<47>;
	// demoted variable
	.shared .align 4 .b8 _ZZ17my_kernel_kernel0E15PadInput_shared[3584];
	// demoted variable
	.shared .align 4 .b8 _ZZ17my_kernel_kernel0E18placeholder_shared[2048];
	mov.u32 	%r33, %ctaid.x;
	shr.u32 	%r34, %r33, 4;
	mov.u32 	%r35, %tid.x;
	cvt.u16.u32 	%rs8, %r35;
	mul.hi.u16 	%rs9, %rs8, 1171;
	cvt.u32.u16 	%r1, %rs9;
	mul.lo.s16 	%rs10, %rs9, 56;
	sub.s16 	%rs11, %rs8, %rs10;
	add.s16 	%rs1, %rs11, -52;
	mul.lo.s32 	%r36, %r34, 18432;
	shl.b16 	%rs12, %rs11, 7;
	and.b16  	%rs13, %rs12, 7680;
	cvt.u32.u16 	%r37, %rs13;
	and.b32  	%r38, %r35, 3;
	or.b32  	%r39, %r38, %r36;
	add.s32 	%r40, %r39, -6656;
	add.s32 	%r2, %r40, %r37;
	shr.u32 	%r41, %r35, 2;
	cvt.u16.u32 	%rs14, %r41;
	add.s16 	%rs15, %rs14, 48;
	mul.hi.u16 	%rs16, %rs15, 1171;
	mul.lo.s16 	%rs17, %rs16, 56;
	sub.s16 	%rs18, %rs15, %rs17;
	mul.lo.s16 	%rs19, %rs18, 37;
	shr.u16 	%rs20, %rs19, 9;
	cvt.u32.u16 	%r3, %rs20;
	add.s16 	%rs21, %rs14, 6;
	mul.hi.u16 	%rs22, %rs21, 4682;
	mul.lo.s16 	%rs23, %rs22, 14;
	sub.s16 	%rs24, %rs21, %rs23;
	add.s16 	%rs2, %rs24, -13;
	add.s16 	%rs25, %rs8, 192;
	mul.hi.u16 	%rs26, %rs25, 2341;
	shr.u16 	%rs27, %rs26, 3;
	cvt.u32.u16 	%r42, %rs27;
	shl.b16 	%rs28, %rs24, 9;
	cvt.u32.u16 	%r43, %rs28;
	mad.lo.s32 	%r44, %r42, 73728, %r40;
	add.s32 	%r4, %r44, %r43;
	add.s16 	%rs29, %rs14, 40;
	mul.hi.u16 	%rs30, %rs29, 1171;
	mul.lo.s16 	%rs31, %rs30, 56;
	sub.s16 	%rs32, %rs29, %rs31;
	mul.lo.s16 	%rs33, %rs32, 37;
	shr.u16 	%rs34, %rs33, 9;
	cvt.u32.u16 	%r5, %rs34;
	add.s16 	%rs35, %rs14, 12;
	mul.hi.u16 	%rs36, %rs35, 4682;
	mul.lo.s16 	%rs37, %rs36, 14;
	sub.s16 	%rs38, %rs35, %rs37;
	add.s16 	%rs3, %rs38, -13;
	add.s16 	%rs39, %rs8, 384;
	mul.hi.u16 	%rs40, %rs39, 2341;
	shr.u16 	%rs41, %rs40, 3;
	cvt.u32.u16 	%r45, %rs41;
	shl.b16 	%rs42, %rs38, 9;
	cvt.u32.u16 	%r46, %rs42;
	mad.lo.s32 	%r47, %r45, 73728, %r40;
	add.s32 	%r6, %r47, %r46;
	add.s16 	%rs43, %rs14, 32;
	mul.hi.u16 	%rs44, %rs43, 1171;
	mul.lo.s16 	%rs45, %rs44, 56;
	sub.s16 	%rs46, %rs43, %rs45;
	mul.lo.s16 	%rs47, %rs46, 37;
	shr.u16 	%rs48, %rs47, 9;
	cvt.u32.u16 	%r7, %rs48;
	add.s16 	%rs49, %rs14, 4;
	mul.hi.u16 	%rs50, %rs49, 4682;
	mul.lo.s16 	%rs51, %rs50, 14;
	sub.s16 	%rs52, %rs49, %rs51;
	add.s16 	%rs4, %rs52, -13;
	add.s16 	%rs53, %rs8, 576;
	mul.hi.u16 	%rs54, %rs53, 2341;
	shr.u16 	%rs55, %rs54, 3;
	cvt.u32.u16 	%r48, %rs55;
	shl.b16 	%rs56, %rs52, 9;
	cvt.u32.u16 	%r49, %rs56;
	mad.lo.s32 	%r50, %r48, 73728, %r40;
	add.s32 	%r8, %r50, %r49;
	add.s16 	%rs57, %rs14, 24;
	mul.hi.u16 	%rs58, %rs57, 4682;
	cvt.u32.u16 	%r9, %rs58;
	add.s16 	%rs59, %rs14, 10;
	mul.hi.u16 	%rs60, %rs59, 4682;
	mul.lo.s16 	%rs61, %rs60, 14;
	sub.s16 	%rs62, %rs59, %rs61;
	add.s16 	%rs5, %rs62, -13;
	add.s16 	%rs63, %rs8, 768;
	mul.hi.u16 	%rs64, %rs63, 2341;
	shr.u16 	%rs65, %rs64, 3;
	cvt.u32.u16 	%r51, %rs65;
	shl.b16 	%rs66, %rs62, 9;
	cvt.u32.u16 	%r52, %rs66;
	mad.lo.s32 	%r53, %r51, 73728, %r40;
	add.s32 	%r10, %r53, %r52;
	mul.hi.u16 	%rs7, %rs8, 1366;
	mul.lo.s16 	%rs67, %rs7, 48;
	sub.s16 	%rs68, %rs8, %rs67;
	shr.u16 	%rs6, %rs68, 3;
	mov.b32 	%r304, 0;
	mov.pred 	%p133, -1;
	mov.f32 	%f795, 0f00000000;
	mov.f32 	%f796, %f795;
	mov.f32 	%f797, %f795;
	mov.f32 	%f798, %f795;
	mov.f32 	%f799, %f795;
	mov.f32 	%f800, %f795;
	mov.f32 	%f801, %f795;
	mov.f32 	%f802, %f795;
	mov.f32 	%f803, %f795;
	mov.f32 	%f804, %f795;
	mov.f32 	%f805, %f795;
	mov.f32 	%f806, %f795;
	mov.f32 	%f807, %f795;
	mov.f32 	%f808, %f795;
	mov.f32 	%f809, %f795;
	mov.f32 	%f810, %f795;
	mov.f32 	%f811, %f795;
	mov.f32 	%f812, %f795;
	mov.f32 	%f813, %f795;
	mov.f32 	%f814, %f795;
	mov.f32 	%f815, %f795;
	mov.f32 	%f816, %f795;
	mov.f32 	%f817, %f795;
	mov.f32 	%f818, %f795;
	mov.f32 	%f819, %f795;
	mov.f32 	%f820, %f795;
	mov.f32 	%f821, %f795;
	mov.f32 	%f822, %f795;
	mov.f32 	%f823, %f795;
	mov.f32 	%f824, %f795;
	mov.f32 	%f825, %f795;
	mov.f32 	%f826, %f795;
	mov.f32 	%f827, %f795;
	mov.f32 	%f828, %f795;
	mov.f32 	%f829, %f795;
	mov.f32 	%f830, %f795;
	mov.f32 	%f831, %f795;
	mov.f32 	%f832, %f795;
	mov.f32 	%f833, %f795;
	mov.f32 	%f834, %f795;
	mov.f32 	%f835, %f795;
	mov.f32 	%f836, %f795;
	mov.f32 	%f837, %f795;
	mov.f32 	%f838, %f795;
	mov.f32 	%f839, %f795;
	mov.f32 	%f840, %f795;
	mov.f32 	%f841, %f795;
	mov.f32 	%f842, %f795;
$L__BB0_1:
	mov.pred 	%p1, %p133;
	setp.lt.u16 	%p9, %rs5, -12;
	setp.lt.u16 	%p10, %rs4, -12;
	setp.lt.u16 	%p11, %rs3, -12;
	setp.lt.u16 	%p12, %rs2, -12;
	setp.lt.u16 	%p13, %rs1, -48;
	mov.u32 	%r55, %ctaid.x;
	shr.u32 	%r56, %r55, 4;
	mul.lo.s32 	%r57, %r56, 3;
	add.s32 	%r58, %r57, %r1;
	or.b32  	%r60, %r304, %r58;
	setp.eq.s32 	%p14, %r60, 0;
	add.s32 	%r61, %r304, %r58;
	setp.gt.u32 	%p15, %r61, 12;
	or.pred  	%p16, %p14, %p15;
	add.s32 	%r62, %r304, %r1;
	mad.lo.s32 	%r12, %r62, 6144, %r2;
	add.s32 	%r63, %r57, %r3;
	or.b32  	%r65, %r304, %r63;
	setp.eq.s32 	%p17, %r65, 0;
	add.s32 	%r66, %r304, %r63;
	setp.gt.u32 	%p18, %r66, 12;
	or.pred  	%p19, %p17, %p18;
	add.s32 	%r67, %r304, %r3;
	mad.lo.s32 	%r13, %r67, 6144, %r4;
	add.s32 	%r68, %r57, %r5;
	or.b32  	%r70, %r304, %r68;
	setp.eq.s32 	%p20, %r70, 0;
	add.s32 	%r71, %r304, %r68;
	setp.gt.u32 	%p21, %r71, 12;
	or.pred  	%p22, %p20, %p21;
	add.s32 	%r72, %r304, %r5;
	mad.lo.s32 	%r14, %r72, 6144, %r6;
	add.s32 	%r73, %r57, %r7;
	or.b32  	%r75, %r304, %r73;
	setp.eq.s32 	%p23, %r75, 0;
	add.s32 	%r76, %r304, %r73;
	setp.gt.u32 	%p24, %r76, 12;
	or.pred  	%p25, %p23, %p24;
	add.s32 	%r77, %r304, %r7;
	mad.lo.s32 	%r15, %r77, 6144, %r8;
	add.s32 	%r78, %r57, %r9;
	add.s32 	%r79, %r78, %r304;
	setp.gt.u32 	%p26, %r79, 12;
	add.s32 	%r80, %r304, %r9;
	mad.lo.s32 	%r16, %r80, 6144, %r10;
	shl.b32 	%r17, %r304, 20;
	or.pred  	%p2, %p16, %p13;
	or.pred  	%p3, %p19, %p12;
	or.pred  	%p4, %p22, %p11;
	or.pred  	%p5, %p25, %p10;
	or.pred  	%p6, %p26, %p9;
	mov.b32 	%r305, 0;
$L__BB0_2:
	bar.sync 	0;
	mov.f32 	%f694, 0f00000000;
	@%p2 bra 	$L__BB0_4;
	ld.param.u64 	%rd37, [my_kernel_kernel0_param_0];
	shl.b32 	%r81, %r305, 2;
	add.s32 	%r82, %r12, %r81;
	cvta.to.global.u64 	%rd6, %rd37;
	mul.wide.s32 	%rd7, %r82, 4;
	add.s64 	%rd8, %rd6, %rd7;
	ld.global.nc.f32 	%f694, [%rd8];
$L__BB0_4:
	mov.u32 	%r83, %tid.x;
	shl.b32 	%r84, %r83, 2;
	mov.u32 	%r85, _ZZ17my_kernel_kernel0E15PadInput_shared;
	add.s32 	%r86, %r85, %r84;
	st.shared.f32 	[%r86], %f694;
	mov.f32 	%f695, 0f00000000;
	@%p3 bra 	$L__BB0_6;
	ld.param.u64 	%rd38, [my_kernel_kernel0_param_0];
	shl.b32 	%r87, %r305, 2;
	add.s32 	%r88, %r13, %r87;
	cvta.to.global.u64 	%rd9, %rd38;
	mul.wide.s32 	%rd10, %r88, 4;
	add.s64 	%rd11, %rd9, %rd10;
	ld.global.nc.f32 	%f695, [%rd11];
$L__BB0_6:
	st.shared.f32 	[%r86+768], %f695;
	mov.f32 	%f696, 0f00000000;
	@%p4 bra 	$L__BB0_8;
	ld.param.u64 	%rd39, [my_kernel_kernel0_param_0];
	shl.b32 	%r93, %r305, 2;
	add.s32 	%r94, %r14, %r93;
	cvta.to.global.u64 	%rd12, %rd39;
	mul.wide.u32 	%rd13, %r94, 4;
	add.s64 	%rd14, %rd12, %rd13;
	ld.global.nc.f32 	%f696, [%rd14];
$L__BB0_8:
	mov.u32 	%r97, _ZZ17my_kernel_kernel0E15PadInput_shared;
	add.s32 	%r98, %r97, %r84;
	st.shared.f32 	[%r98+1536], %f696;
	mov.f32 	%f697, 0f00000000;
	@%p5 bra 	$L__BB0_10;
	ld.param.u64 	%rd40, [my_kernel_kernel0_param_0];
	shl.b32 	%r99, %r305, 2;
	add.s32 	%r100, %r15, %r99;
	cvta.to.global.u64 	%rd15, %rd40;
	mul.wide.u32 	%rd16, %r100, 4;
	add.s64 	%rd17, %rd15, %rd16;
	ld.global.nc.f32 	%f697, [%rd17];
$L__BB0_10:
	mov.u32 	%r101, %tid.x;
	setp.gt.u32 	%p27, %r101, 127;
	shl.b32 	%r102, %r101, 2;
	add.s32 	%r104, %r97, %r102;
	st.shared.f32 	[%r104+2304], %f697;
	@%p27 bra 	$L__BB0_14;
	mov.f32 	%f698, 0f00000000;
	@%p6 bra 	$L__BB0_13;
	ld.param.u64 	%rd41, [my_kernel_kernel0_param_0];
	shl.b32 	%r105, %r305, 2;
	add.s32 	%r106, %r16, %r105;
	cvta.to.global.u64 	%rd18, %rd41;
	mul.wide.u32 	%rd19, %r106, 4;
	add.s64 	%rd20, %rd18, %rd19;
	ld.global.nc.f32 	%f698, [%rd20];
$L__BB0_13:
	mov.u32 	%r109, _ZZ17my_kernel_kernel0E15PadInput_shared;
	add.s32 	%r110, %r109, %r102;
	st.shared.f32 	[%r110+3072], %f698;
$L__BB0_14:
	ld.param.u64 	%rd42, [my_kernel_kernel0_param_1];
	mov.u32 	%r111, %tid.x;
	setp.gt.u32 	%p28, %r111, 127;
	shl.b32 	%r112, %r305, 10;
	shl.b32 	%r113, %r111, 11;
	or.b32  	%r114, %r113, %r111;
	and.b32  	%r115, %r114, 1966095;
	mov.u32 	%r116, %ctaid.x;
	shl.b32 	%r117, %r116, 4;
	and.b32  	%r118, %r117, 240;
	or.b32  	%r119, %r115, %r118;
	shl.b32 	%r120, %r111, 4;
	and.b32  	%r121, %r120, 768;
	or.b32  	%r122, %r119, %r121;
	add.s32 	%r123, %r122, %r112;
	sub.s32 	%r124, %r123, %r17;
	add.s32 	%r125, %r124, 1048576;
	cvta.to.global.u64 	%rd21, %rd42;
	mul.wide.u32 	%rd22, %r125, 4;
	add.s64 	%rd23, %rd21, %rd22;
	ld.global.nc.f32 	%f403, [%rd23];
	shl.b32 	%r126, %r111, 2;
	mov.u32 	%r127, _ZZ17my_kernel_kernel0E18placeholder_shared;
	add.s32 	%r128, %r127, %r126;
	st.shared.f32 	[%r128], %f403;
	add.s32 	%r129, %r124, 1441792;
	mul.wide.u32 	%rd24, %r129, 4;
	add.s64 	%rd25, %rd21, %rd24;
	ld.global.nc.f32 	%f404, [%rd25];
	st.shared.f32 	[%r128+768], %f404;
	@%p28 bra 	$L__BB0_16;
	ld.param.u64 	%rd43, [my_kernel_kernel0_param_1];
	shl.b32 	%r131, %r111, 11;
	or.b32  	%r132, %r131, %r111;
	and.b32  	%r133, %r132, 1966095;
	mov.u32 	%r134, %ctaid.x;
	shl.b32 	%r135, %r134, 4;
	and.b32  	%r136, %r135, 240;
	or.b32  	%r137, %r133, %r136;
	shl.b32 	%r138, %r111, 4;
	and.b32  	%r139, %r138, 768;
	or.b32  	%r140, %r137, %r139;
	shl.b32 	%r141, %r305, 10;
	add.s32 	%r142, %r140, %r141;
	sub.s32 	%r143, %r142, %r17;
	add.s32 	%r144, %r143, 1835008;
	cvta.to.global.u64 	%rd26, %rd43;
	mul.wide.u32 	%rd27, %r144, 4;
	add.s64 	%rd28, %rd26, %rd27;
	ld.global.nc.f32 	%f405, [%rd28];
	shl.b32 	%r145, %r111, 2;
	mov.u32 	%r146, _ZZ17my_kernel_kernel0E18placeholder_shared;
	add.s32 	%r147, %r146, %r145;
	st.shared.f32 	[%r147+1536], %f405;
$L__BB0_16:
	bar.sync 	0;
	mov.b32 	%r306, 0;
$L__BB0_17:
	mov.b32 	%r307, 0;
	mov.pred 	%p134, -1;
$L__BB0_18:
	mov.pred 	%p7, %p134;
	cvt.u32.u16 	%r152, %rs6;
	add.s32 	%r21, %r307, %r152;
	shr.u32 	%r153, %r21, 1;
	mov.u32 	%r154, %tid.x;
	shl.b32 	%r155, %r154, 2;
	and.b32  	%r156, %r155, 28;
	mov.u32 	%r157, _ZZ17my_kernel_kernel0E18placeholder_shared;
	add.s32 	%r158, %r157, %r156;
	shl.b32 	%r159, %r306, 6;
	add.s32 	%r160, %r158, %r159;
	shl.b32 	%r161, %r307, 10;
	sub.s32 	%r22, %r160, %r161;
	mul.lo.s16 	%rs70, %rs7, 224;
	cvt.u32.u16 	%r162, %rs70;
	add.s32 	%r163, %r162, %r306;
	mad.lo.s32 	%r164, %r153, 56, %r163;
	shl.b32 	%r165, %r164, 2;
	mov.u32 	%r166, _ZZ17my_kernel_kernel0E15PadInput_shared;
	add.s32 	%r167, %r166, %r165;
	add.s32 	%r308, %r167, 96;
	mov.b32 	%r310, -4;
	mov.b32 	%r309, 1824;
$L__BB0_19:
	add.s32 	%r168, %r310, 4;
	add.s32 	%r169, %r22, %r309;
	ld.shared.f32 	%f251, [%r169+-32];
	ld.shared.f32 	%f252, [%r169];
	or.b32  	%r170, %r21, %r168;
	and.b32  	%r171, %r170, 1;
	setp.eq.b32 	%p30, %r171, 1;
	mov.f32 	%f843, 0f00000000;
	@%p30 bra 	$L__BB0_21;
	ld.shared.f32 	%f843, [%r308+-96];
$L__BB0_21:
	add.s32 	%r172, %r310, 4;
	or.b32  	%r173, %r21, %r172;
	and.b32  	%r174, %r173, 1;
	setp.eq.b32 	%p31, %r174, 1;
	fma.rn.f32 	%f842, %f843, %f251, %f842;
	mov.f32 	%f844, 0f00000000;
	@%p31 bra 	$L__BB0_23;
	ld.shared.f32 	%f844, [%r308+-96];
$L__BB0_23:
	and.b32  	%r175, %r21, 1;
	setp.eq.b32 	%p32, %r175, 1;
	fma.rn.f32 	%f818, %f844, %f252, %f818;
	and.b32  	%r176, %r310, 1;
	setp.eq.b32 	%p33, %r176, 1;
	not.pred 	%p34, %p33;
	mov.f32 	%f845, 0f00000000;
	or.pred  	%p35, %p34, %p32;
	@%p35 bra 	$L__BB0_25;
	ld.shared.f32 	%f845, [%r308+-88];
$L__BB0_25:
	fma.rn.f32 	%f841, %f845, %f251, %f841;
	and.b32  	%r177, %r310, 1;
	setp.eq.b32 	%p36, %r177, 1;
	not.pred 	%p37, %p36;
	and.b32  	%r178, %r21, 1;
	setp.eq.b32 	%p38, %r178, 1;
	mov.f32 	%f846, 0f00000000;
	or.pred  	%p39, %p37, %p38;
	@%p39 bra 	$L__BB0_27;
	ld.shared.f32 	%f846, [%r308+-88];
$L__BB0_27:
	add.s32 	%r179, %r310, 4;
	or.b32  	%r180, %r21, %r179;
	and.b32  	%r181, %r180, 1;
	setp.eq.b32 	%p40, %r181, 1;
	fma.rn.f32 	%f817, %f846, %f252, %f817;
	mov.f32 	%f847, 0f00000000;
	@%p40 bra 	$L__BB0_29;
	ld.shared.f32 	%f847, [%r308+-80];
$L__BB0_29:
	add.s32 	%r182, %r310, 4;
	or.b32  	%r183, %r21, %r182;
	and.b32  	%r184, %r183, 1;
	setp.eq.b32 	%p41, %r184, 1;
	fma.rn.f32 	%f840, %f847, %f251, %f840;
	mov.f32 	%f848, 0f00000000;
	@%p41 bra 	$L__BB0_31;
	ld.shared.f32 	%f848, [%r308+-80];
$L__BB0_31:
	and.b32  	%r185, %r21, 1;
	setp.eq.b32 	%p42, %r185, 1;
	fma.rn.f32 	%f816, %f848, %f252, %f816;
	mov.f32 	%f849, 0f00000000;
	@%p42 bra 	$L__BB0_34;
	and.b32  	%r186, %r310, 1;
	setp.eq.b32 	%p43, %r186, 1;
	not.pred 	%p44, %p43;
	@%p44 bra 	$L__BB0_34;
	ld.shared.f32 	%f849, [%r308+-72];
$L__BB0_34:
	and.b32  	%r187, %r21, 1;
	setp.eq.b32 	%p45, %r187, 1;
	fma.rn.f32 	%f839, %f849, %f251, %f839;
	mov.f32 	%f850, 0f00000000;
	@%p45 bra 	$L__BB0_37;
	and.b32  	%r188, %r310, 1;
	setp.eq.b32 	%p46, %r188, 1;
	not.pred 	%p47, %p46;
	@%p47 bra 	$L__BB0_37;
	ld.shared.f32 	%f850, [%r308+-72];
$L__BB0_37:
	add.s32 	%r189, %r310, 4;
	or.b32  	%r190, %r21, %r189;
	and.b32  	%r191, %r190, 1;
	setp.eq.b32 	%p48, %r191, 1;
	fma.rn.f32 	%f815, %f850, %f252, %f815;
	mov.f32 	%f851, 0f00000000;
	@%p48 bra 	$L__BB0_39;
	ld.shared.f32 	%f851, [%r308+-64];
$L__BB0_39:
	add.s32 	%r192, %r310, 4;
	or.b32  	%r193, %r21, %r192;
	and.b32  	%r194, %r193, 1;
	setp.eq.b32 	%p49, %r194, 1;
	fma.rn.f32 	%f838, %f851, %f251, %f838;
	mov.f32 	%f852, 0f00000000;
	@%p49 bra 	$L__BB0_41;
	ld.shared.f32 	%f852, [%r308+-64];
$L__BB0_41:
	and.b32  	%r195, %r21, 1;
	setp.eq.b32 	%p50, %r195, 1;
	fma.rn.f32 	%f814, %f852, %f252, %f814;
	mov.f32 	%f853, 0f00000000;
	@%p50 bra 	$L__BB0_44;
	and.b32  	%r196, %r310, 1;
	setp.eq.b32 	%p51, %r196, 1;
	not.pred 	%p52, %p51;
	@%p52 bra 	$L__BB0_44;
	ld.shared.f32 	%f853, [%r308+-56];
$L__BB0_44:
	and.b32  	%r197, %r21, 1;
	setp.eq.b32 	%p53, %r197, 1;
	fma.rn.f32 	%f837, %f853, %f251, %f837;
	mov.f32 	%f854, 0f00000000;
	@%p53 bra 	$L__BB0_47;
	and.b32  	%r198, %r310, 1;
	setp.eq.b32 	%p54, %r198, 1;
	not.pred 	%p55, %p54;
	@%p55 bra 	$L__BB0_47;
	ld.shared.f32 	%f854, [%r308+-56];
$L__BB0_47:
	add.s32 	%r199, %r310, 4;
	or.b32  	%r200, %r21, %r199;
	and.b32  	%r201, %r200, 1;
	setp.eq.b32 	%p56, %r201, 1;
	fma.rn.f32 	%f813, %f854, %f252, %f813;
	mov.f32 	%f855, 0f00000000;
	@%p56 bra 	$L__BB0_49;
	ld.shared.f32 	%f855, [%r308+-48];
$L__BB0_49:
	add.s32 	%r202, %r310, 4;
	or.b32  	%r203, %r21, %r202;
	and.b32  	%r204, %r203, 1;
	setp.eq.b32 	%p57, %r204, 1;
	fma.rn.f32 	%f836, %f855, %f251, %f836;
	mov.f32 	%f856, 0f00000000;
	@%p57 bra 	$L__BB0_51;
	ld.shared.f32 	%f856, [%r308+-48];
$L__BB0_51:
	and.b32  	%r205, %r21, 1;
	setp.eq.b32 	%p58, %r205, 1;
	fma.rn.f32 	%f812, %f856, %f252, %f812;
	mov.f32 	%f857, 0f00000000;
	@%p58 bra 	$L__BB0_54;
	and.b32  	%r206, %r310, 1;
	setp.eq.b32 	%p59, %r206, 1;
	not.pred 	%p60, %p59;
	@%p60 bra 	$L__BB0_54;
	ld.shared.f32 	%f857, [%r308+-40];
$L__BB0_54:
	and.b32  	%r207, %r21, 1;
	setp.eq.b32 	%p61, %r207, 1;
	fma.rn.f32 	%f835, %f857, %f251, %f835;
	mov.f32 	%f858, 0f00000000;
	@%p61 bra 	$L__BB0_57;
	and.b32  	%r208, %r310, 1;
	setp.eq.b32 	%p62, %r208, 1;
	not.pred 	%p63, %p62;
	@%p63 bra 	$L__BB0_57;
	ld.shared.f32 	%f858, [%r308+-40];
$L__BB0_57:
	add.s32 	%r209, %r310, 4;
	or.b32  	%r210, %r21, %r209;
	and.b32  	%r211, %r210, 1;
	setp.eq.b32 	%p64, %r211, 1;
	fma.rn.f32 	%f811, %f858, %f252, %f811;
	mov.f32 	%f859, 0f00000000;
	@%p64 bra 	$L__BB0_59;
	ld.shared.f32 	%f859, [%r308+-32];
$L__BB0_59:
	add.s32 	%r212, %r310, 4;
	or.b32  	%r213, %r21, %r212;
	and.b32  	%r214, %r213, 1;
	setp.eq.b32 	%p65, %r214, 1;
	fma.rn.f32 	%f834, %f859, %f251, %f834;
	mov.f32 	%f860, 0f00000000;
	@%p65 bra 	$L__BB0_61;
	ld.shared.f32 	%f860, [%r308+-32];
$L__BB0_61:
	and.b32  	%r215, %r21, 1;
	setp.eq.b32 	%p66, %r215, 1;
	fma.rn.f32 	%f810, %f860, %f252, %f810;
	mov.f32 	%f861, 0f00000000;
	@%p66 bra 	$L__BB0_64;
	and.b32  	%r216, %r310, 1;
	setp.eq.b32 	%p67, %r216, 1;
	not.pred 	%p68, %p67;
	@%p68 bra 	$L__BB0_64;
	ld.shared.f32 	%f861, [%r308+-24];
$L__BB0_64:
	and.b32  	%r217, %r21, 1;
	setp.eq.b32 	%p69, %r217, 1;
	fma.rn.f32 	%f833, %f861, %f251, %f833;
	mov.f32 	%f862, 0f00000000;
	@%p69 bra 	$L__BB0_67;
	and.b32  	%r218, %r310, 1;
	setp.eq.b32 	%p70, %r218, 1;
	not.pred 	%p71, %p70;
	@%p71 bra 	$L__BB0_67;
	ld.shared.f32 	%f862, [%r308+-24];
$L__BB0_67:
	add.s32 	%r219, %r310, 4;
	or.b32  	%r220, %r21, %r219;
	and.b32  	%r221, %r220, 1;
	setp.eq.b32 	%p72, %r221, 1;
	fma.rn.f32 	%f809, %f862, %f252, %f809;
	mov.f32 	%f863, 0f00000000;
	@%p72 bra 	$L__BB0_69;
	ld.shared.f32 	%f863, [%r308+-16];
$L__BB0_69:
	add.s32 	%r222, %r310, 4;
	or.b32  	%r223, %r21, %r222;
	and.b32  	%r224, %r223, 1;
	setp.eq.b32 	%p73, %r224, 1;
	fma.rn.f32 	%f832, %f863, %f251, %f832;
	mov.f32 	%f864, 0f00000000;
	@%p73 bra 	$L__BB0_71;
	ld.shared.f32 	%f864, [%r308+-16];
$L__BB0_71:
	and.b32  	%r225, %r21, 1;
	setp.eq.b32 	%p74, %r225, 1;
	fma.rn.f32 	%f808, %f864, %f252, %f808;
	mov.f32 	%f865, 0f00000000;
	@%p74 bra 	$L__BB0_74;
	and.b32  	%r226, %r310, 1;
	setp.eq.b32 	%p75, %r226, 1;
	not.pred 	%p76, %p75;
	@%p76 bra 	$L__BB0_74;
	ld.shared.f32 	%f865, [%r308+-8];
$L__BB0_74:
	and.b32  	%r227, %r21, 1;
	setp.eq.b32 	%p77, %r227, 1;
	fma.rn.f32 	%f831, %f865, %f251, %f831;
	mov.f32 	%f866, 0f00000000;
	@%p77 bra 	$L__BB0_77;
	and.b32  	%r228, %r310, 1;
	setp.eq.b32 	%p78, %r228, 1;
	not.pred 	%p79, %p78;
	@%p79 bra 	$L__BB0_77;
	ld.shared.f32 	%f866, [%r308+-8];
$L__BB0_77:
	add.s32 	%r229, %r310, 4;
	or.b32  	%r230, %r21, %r229;
	and.b32  	%r231, %r230, 1;
	setp.eq.b32 	%p80, %r231, 1;
	fma.rn.f32 	%f807, %f866, %f252, %f807;
	mov.f32 	%f867, 0f00000000;
	@%p80 bra 	$L__BB0_79;
	ld.shared.f32 	%f867, [%r308];
$L__BB0_79:
	add.s32 	%r232, %r310, 4;
	or.b32  	%r233, %r21, %r232;
	and.b32  	%r234, %r233, 1;
	setp.eq.b32 	%p81, %r234, 1;
	fma.rn.f32 	%f830, %f867, %f251, %f830;
	mov.f32 	%f868, 0f00000000;
	@%p81 bra 	$L__BB0_81;
	ld.shared.f32 	%f868, [%r308];
$L__BB0_81:
	and.b32  	%r235, %r21, 1;
	setp.eq.b32 	%p82, %r235, 1;
	fma.rn.f32 	%f806, %f868, %f252, %f806;
	mov.f32 	%f869, 0f00000000;
	@%p82 bra 	$L__BB0_84;
	and.b32  	%r236, %r310, 1;
	setp.eq.b32 	%p83, %r236, 1;
	not.pred 	%p84, %p83;
	@%p84 bra 	$L__BB0_84;
	ld.shared.f32 	%f869, [%r308+8];
$L__BB0_84:
	and.b32  	%r237, %r21, 1;
	setp.eq.b32 	%p85, %r237, 1;
	fma.rn.f32 	%f829, %f869, %f251, %f829;
	mov.f32 	%f870, 0f00000000;
	@%p85 bra 	$L__BB0_87;
	and.b32  	%r238, %r310, 1;
	setp.eq.b32 	%p86, %r238, 1;
	not.pred 	%p87, %p86;
	@%p87 bra 	$L__BB0_87;
	ld.shared.f32 	%f870, [%r308+8];
$L__BB0_87:
	add.s32 	%r239, %r310, 4;
	or.b32  	%r240, %r21, %r239;
	and.b32  	%r241, %r240, 1;
	setp.eq.b32 	%p88, %r241, 1;
	fma.rn.f32 	%f805, %f870, %f252, %f805;
	mov.f32 	%f871, 0f00000000;
	@%p88 bra 	$L__BB0_89;
	ld.shared.f32 	%f871, [%r308+16];
$L__BB0_89:
	add.s32 	%r242, %r310, 4;
	or.b32  	%r243, %r21, %r242;
	and.b32  	%r244, %r243, 1;
	setp.eq.b32 	%p89, %r244, 1;
	fma.rn.f32 	%f828, %f871, %f251, %f828;
	mov.f32 	%f872, 0f00000000;
	@%p89 bra 	$L__BB0_91;
	ld.shared.f32 	%f872, [%r308+16];
$L__BB0_91:
	and.b32  	%r245, %r21, 1;
	setp.eq.b32 	%p90, %r245, 1;
	fma.rn.f32 	%f804, %f872, %f252, %f804;
	mov.f32 	%f873, 0f00000000;
	@%p90 bra 	$L__BB0_94;
	and.b32  	%r246, %r310, 1;
	setp.eq.b32 	%p91, %r246, 1;
	not.pred 	%p92, %p91;
	@%p92 bra 	$L__BB0_94;
	ld.shared.f32 	%f873, [%r308+24];
$L__BB0_94:
	and.b32  	%r247, %r21, 1;
	setp.eq.b32 	%p93, %r247, 1;
	fma.rn.f32 	%f827, %f873, %f251, %f827;
	mov.f32 	%f874, 0f00000000;
	@%p93 bra 	$L__BB0_97;
	and.b32  	%r248, %r310, 1;
	setp.eq.b32 	%p94, %r248, 1;
	not.pred 	%p95, %p94;
	@%p95 bra 	$L__BB0_97;
	ld.shared.f32 	%f874, [%r308+24];
$L__BB0_97:
	add.s32 	%r249, %r310, 4;
	or.b32  	%r250, %r21, %r249;
	and.b32  	%r251, %r250, 1;
	setp.eq.b32 	%p96, %r251, 1;
	fma.rn.f32 	%f803, %f874, %f252, %f803;
	mov.f32 	%f875, 0f00000000;
	@%p96 bra 	$L__BB0_99;
	ld.shared.f32 	%f875, [%r308+32];
$L__BB0_99:
	add.s32 	%r252, %r310, 4;
	or.b32  	%r253, %r21, %r252;
	and.b32  	%r254, %r253, 1;
	setp.eq.b32 	%p97, %r254, 1;
	fma.rn.f32 	%f826, %f875, %f251, %f826;
	mov.f32 	%f876, 0f00000000;
	@%p97 bra 	$L__BB0_101;
	ld.shared.f32 	%f876, [%r308+32];
$L__BB0_101:
	and.b32  	%r255, %r21, 1;
	setp.eq.b32 	%p98, %r255, 1;
	fma.rn.f32 	%f802, %f876, %f252, %f802;
	mov.f32 	%f877, 0f00000000;
	@%p98 bra 	$L__BB0_104;
	and.b32  	%r256, %r310, 1;
	setp.eq.b32 	%p99, %r256, 1;
	not.pred 	%p100, %p99;
	@%p100 bra 	$L__BB0_104;
	ld.shared.f32 	%f877, [%r308+40];
$L__BB0_104:
	and.b32  	%r257, %r21, 1;
	setp.eq.b32 	%p101, %r257, 1;
	fma.rn.f32 	%f825, %f877, %f251, %f825;
	mov.f32 	%f878, 0f00000000;
	@%p101 bra 	$L__BB0_107;
	and.b32  	%r258, %r310, 1;
	setp.eq.b32 	%p102, %r258, 1;
	not.pred 	%p103, %p102;
	@%p103 bra 	$L__BB0_107;
	ld.shared.f32 	%f878, [%r308+40];
$L__BB0_107:
	add.s32 	%r259, %r310, 4;
	or.b32  	%r260, %r21, %r259;
	and.b32  	%r261, %r260, 1;
	setp.eq.b32 	%p104, %r261, 1;
	fma.rn.f32 	%f801, %f878, %f252, %f801;
	mov.f32 	%f879, 0f00000000;
	@%p104 bra 	$L__BB0_109;
	ld.shared.f32 	%f879, [%r308+48];
$L__BB0_109:
	add.s32 	%r262, %r310, 4;
	or.b32  	%r263, %r21, %r262;
	and.b32  	%r264, %r263, 1;
	setp.eq.b32 	%p105, %r264, 1;
	fma.rn.f32 	%f824, %f879, %f251, %f824;
	mov.f32 	%f880, 0f00000000;
	@%p105 bra 	$L__BB0_111;
	ld.shared.f32 	%f880, [%r308+48];
$L__BB0_111:
	and.b32  	%r265, %r21, 1;
	setp.eq.b32 	%p106, %r265, 1;
	fma.rn.f32 	%f800, %f880, %f252, %f800;
	mov.f32 	%f881, 0f00000000;
	@%p106 bra 	$L__BB0_114;
	and.b32  	%r266, %r310, 1;
	setp.eq.b32 	%p107, %r266, 1;
	not.pred 	%p108, %p107;
	@%p108 bra 	$L__BB0_114;
	ld.shared.f32 	%f881, [%r308+56];
$L__BB0_114:
	and.b32  	%r267, %r21, 1;
	setp.eq.b32 	%p109, %r267, 1;
	fma.rn.f32 	%f823, %f881, %f251, %f823;
	mov.f32 	%f882, 0f00000000;
	@%p109 bra 	$L__BB0_117;
	and.b32  	%r268, %r310, 1;
	setp.eq.b32 	%p110, %r268, 1;
	not.pred 	%p111, %p110;
	@%p111 bra 	$L__BB0_117;
	ld.shared.f32 	%f882, [%r308+56];
$L__BB0_117:
	add.s32 	%r269, %r310, 4;
	or.b32  	%r270, %r21, %r269;
	and.b32  	%r271, %r270, 1;
	setp.eq.b32 	%p112, %r271, 1;
	fma.rn.f32 	%f799, %f882, %f252, %f799;
	mov.f32 	%f883, 0f00000000;
	@%p112 bra 	$L__BB0_119;
	ld.shared.f32 	%f883, [%r308+64];
$L__BB0_119:
	add.s32 	%r272, %r310, 4;
	or.b32  	%r273, %r21, %r272;
	and.b32  	%r274, %r273, 1;
	setp.eq.b32 	%p113, %r274, 1;
	fma.rn.f32 	%f822, %f883, %f251, %f822;
	mov.f32 	%f884, 0f00000000;
	@%p113 bra 	$L__BB0_121;
	ld.shared.f32 	%f884, [%r308+64];
$L__BB0_121:
	and.b32  	%r275, %r21, 1;
	setp.eq.b32 	%p114, %r275, 1;
	fma.rn.f32 	%f798, %f884, %f252, %f798;
	mov.f32 	%f885, 0f00000000;
	@%p114 bra 	$L__BB0_124;
	and.b32  	%r276, %r310, 1;
	setp.eq.b32 	%p115, %r276, 1;
	not.pred 	%p116, %p115;
	@%p116 bra 	$L__BB0_124;
	ld.shared.f32 	%f885, [%r308+72];
$L__BB0_124:
	and.b32  	%r277, %r21, 1;
	setp.eq.b32 	%p117, %r277, 1;
	fma.rn.f32 	%f821, %f885, %f251, %f821;
	mov.f32 	%f886, 0f00000000;
	@%p117 bra 	$L__BB0_127;
	and.b32  	%r278, %r310, 1;
	setp.eq.b32 	%p118, %r278, 1;
	not.pred 	%p119, %p118;
	@%p119 bra 	$L__BB0_127;
	ld.shared.f32 	%f886, [%r308+72];
$L__BB0_127:
	add.s32 	%r279, %r310, 4;
	or.b32  	%r280, %r21, %r279;
	and.b32  	%r281, %r280, 1;
	setp.eq.b32 	%p120, %r281, 1;
	fma.rn.f32 	%f797, %f886, %f252, %f797;
	mov.f32 	%f887, 0f00000000;
	@%p120 bra 	$L__BB0_129;
	ld.shared.f32 	%f887, [%r308+80];
$L__BB0_129:
	add.s32 	%r282, %r310, 4;
	or.b32  	%r283, %r21, %r282;
	and.b32  	%r284, %r283, 1;
	setp.eq.b32 	%p121, %r284, 1;
	fma.rn.f32 	%f820, %f887, %f251, %f820;
	mov.f32 	%f888, 0f00000000;
	@%p121 bra 	$L__BB0_131;
	ld.shared.f32 	%f888, [%r308+80];
$L__BB0_131:
	and.b32  	%r285, %r21, 1;
	setp.eq.b32 	%p122, %r285, 1;
	fma.rn.f32 	%f796, %f888, %f252, %f796;
	mov.f32 	%f889, 0f00000000;
	@%p122 bra 	$L__BB0_134;
	and.b32  	%r286, %r310, 1;
	setp.eq.b32 	%p123, %r286, 1;
	not.pred 	%p124, %p123;
	@%p124 bra 	$L__BB0_134;
	ld.shared.f32 	%f889, [%r308+88];
$L__BB0_134:
	and.b32  	%r287, %r21, 1;
	setp.eq.b32 	%p125, %r287, 1;
	fma.rn.f32 	%f819, %f889, %f251, %f819;
	mov.f32 	%f890, 0f00000000;
	@%p125 bra 	$L__BB0_137;
	and.b32  	%r288, %r310, 1;
	setp.eq.b32 	%p126, %r288, 1;
	not.pred 	%p127, %p126;
	@%p127 bra 	$L__BB0_137;
	ld.shared.f32 	%f890, [%r308+88];
$L__BB0_137:
	fma.rn.f32 	%f795, %f890, %f252, %f795;
	add.s32 	%r310, %r310, 1;
	add.s32 	%r309, %r309, -256;
	add.s32 	%r308, %r308, 8;
	setp.ne.s32 	%p128, %r309, 800;
	@%p128 bra 	$L__BB0_19;
	mov.b32 	%r307, 1;
	mov.pred 	%p134, 0;
	@%p7 bra 	$L__BB0_18;
	add.s32 	%r306, %r306, 1;
	setp.ne.s32 	%p130, %r306, 4;
	@%p130 bra 	$L__BB0_17;
	add.s32 	%r305, %r305, 1;
	setp.ne.s32 	%p131, %r305, 128;
	@%p131 bra 	$L__BB0_2;
	mov.b32 	%r304, 1;
	mov.pred 	%p133, 0;
	@%p1 bra 	$L__BB0_1;
	ld.param.u64 	%rd46, [my_kernel_kernel0_param_4];
	ld.param.u64 	%rd45, [my_kernel_kernel0_param_3];
	ld.param.u64 	%rd44, [my_kernel_kernel0_param_2];
	cvta.to.global.u64 	%rd29, %rd44;
	cvta.to.global.u64 	%rd30, %rd45;
	cvta.to.global.u64 	%rd31, %rd46;
	mov.u32 	%r291, %ctaid.x;
	shl.b32 	%r292, %r291, 4;
	and.b32  	%r293, %r292, 240;
	mov.u32 	%r294, %tid.x;
	and.b32  	%r295, %r294, 7;
	or.b32  	%r296, %r293, %r295;
	mul.wide.u32 	%rd32, %r296, 4;
	add.s64 	%rd33, %rd30, %rd32;
	add.s64 	%rd34, %rd31, %rd32;
	cvt.u32.u16 	%r297, %rs7;
	shr.u32 	%r298, %r291, 4;
	mul.lo.s32 	%r299, %r298, 36864;
	mul.lo.s16 	%rs71, %rs6, 6144;
	cvt.u32.u16 	%r300, %rs71;
	or.b32  	%r301, %r296, %r299;
	mad.lo.s32 	%r302, %r297, 147456, %r301;
	add.s32 	%r303, %r302, %r300;
	ld.global.nc.f32 	%f476, [%rd34+32];
	ld.global.nc.f32 	%f477, [%rd33+32];
	ld.global.nc.f32 	%f478, [%rd34];
	ld.global.nc.f32 	%f479, [%rd33];
	fma.rn.f32 	%f480, %f842, %f479, %f478;
	max.f32 	%f481, %f480, 0f00000000;
	mul.wide.u32 	%rd35, %r303, 4;
	add.s64 	%rd36, %rd29, %rd35;
	st.global.f32 	[%rd36], %f481;
	fma.rn.f32 	%f482, %f818, %f477, %f476;
	max.f32 	%f483, %f482, 0f00000000;
	st.global.f32 	[%rd36+32], %f483;
	fma.rn.f32 	%f484, %f841, %f479, %f478;
	max.f32 	%f485, %f484, 0f00000000;
	st.global.f32 	[%rd36+1024], %f485;
	fma.rn.f32 	%f486, %f817, %f477, %f476;
	max.f32 	%f487, %f486, 0f00000000;
	st.global.f32 	[%rd36+1056], %f487;
	fma.rn.f32 	%f488, %f840, %f479, %f478;
	max.f32 	%f489, %f488, 0f00000000;
	st.global.f32 	[%rd36+2048], %f489;
	fma.rn.f32 	%f490, %f816, %f477, %f476;
	max.f32 	%f491, %f490, 0f00000000;
	st.global.f32 	[%rd36+2080], %f491;
	fma.rn.f32 	%f492, %f839, %f479, %f478;
	max.f32 	%f493, %f492, 0f00000000;
	st.global.f32 	[%rd36+3072], %f493;
	fma.rn.f32 	%f494, %f815, %f477, %f476;
	max.f32 	%f495, %f494, 0f00000000;
	st.global.f32 	[%rd36+3104], %f495;
	fma.rn.f32 	%f496, %f838, %f479, %f478;
	max.f32 	%f497, %f496, 0f00000000;
	st.global.f32 	[%rd36+4096], %f497;
	fma.rn.f32 	%f498, %f814, %f477, %f476;
	max.f32 	%f499, %f498, 0f00000000;
	st.global.f32 	[%rd36+4128], %f499;
	fma.rn.f32 	%f500, %f837, %f479, %f478;
	max.f32 	%f501, %f500, 0f00000000;
	st.global.f32 	[%rd36+5120], %f501;
	fma.rn.f32 	%f502, %f813, %f477, %f476;
	max.f32 	%f503, %f502, 0f00000000;
	st.global.f32 	[%rd36+5152], %f503;
	fma.rn.f32 	%f504, %f836, %f479, %f478;
	max.f32 	%f505, %f504, 0f00000000;
	st.global.f32 	[%rd36+6144], %f505;
	fma.rn.f32 	%f506, %f812, %f477, %f476;
	max.f32 	%f507, %f506, 0f00000000;
	st.global.f32 	[%rd36+6176], %f507;
	fma.rn.f32 	%f508, %f835, %f479, %f478;
	max.f32 	%f509, %f508, 0f00000000;
	st.global.f32 	[%rd36+7168], %f509;
	fma.rn.f32 	%f510, %f811, %f477, %f476;
	max.f32 	%f511, %f510, 0f00000000;
	st.global.f32 	[%rd36+7200], %f511;
	fma.rn.f32 	%f512, %f834, %f479, %f478;
	max.f32 	%f513, %f512, 0f00000000;
	st.global.f32 	[%rd36+8192], %f513;
	fma.rn.f32 	%f514, %f810, %f477, %f476;
	max.f32 	%f515, %f514, 0f00000000;
	st.global.f32 	[%rd36+8224], %f515;
	fma.rn.f32 	%f516, %f833, %f479, %f478;
	max.f32 	%f517, %f516, 0f00000000;
	st.global.f32 	[%rd36+9216], %f517;
	fma.rn.f32 	%f518, %f809, %f477, %f476;
	max.f32 	%f519, %f518, 0f00000000;
	st.global.f32 	[%rd36+9248], %f519;
	fma.rn.f32 	%f520, %f832, %f479, %f478;
	max.f32 	%f521, %f520, 0f00000000;
	st.global.f32 	[%rd36+10240], %f521;
	fma.rn.f32 	%f522, %f808, %f477, %f476;
	max.f32 	%f523, %f522, 0f00000000;
	st.global.f32 	[%rd36+10272], %f523;
	fma.rn.f32 	%f524, %f831, %f479, %f478;
	max.f32 	%f525, %f524, 0f00000000;
	st.global.f32 	[%rd36+11264], %f525;
	fma.rn.f32 	%f526, %f807, %f477, %f476;
	max.f32 	%f527, %f526, 0f00000000;
	st.global.f32 	[%rd36+11296], %f527;
	fma.rn.f32 	%f528, %f830, %f479, %f478;
	max.f32 	%f529, %f528, 0f00000000;
	st.global.f32 	[%rd36+12288], %f529;
	fma.rn.f32 	%f530, %f806, %f477, %f476;
	max.f32 	%f531, %f530, 0f00000000;
	st.global.f32 	[%rd36+12320], %f531;
	fma.rn.f32 	%f532, %f829, %f479, %f478;
	max.f32 	%f533, %f532, 0f00000000;
	st.global.f32 	[%rd36+13312], %f533;
	fma.rn.f32 	%f534, %f805, %f477, %f476;
	max.f32 	%f535, %f534, 0f00000000;
	st.global.f32 	[%rd36+13344], %f535;
	fma.rn.f32 	%f536, %f828, %f479, %f478;
	max.f32 	%f537, %f536, 0f00000000;
	st.global.f32 	[%rd36+14336], %f537;
	fma.rn.f32 	%f538, %f804, %f477, %f476;
	max.f32 	%f539, %f538, 0f00000000;
	st.global.f32 	[%rd36+14368], %f539;
	fma.rn.f32 	%f540, %f827, %f479, %f478;
	max.f32 	%f541, %f540, 0f00000000;
	st.global.f32 	[%rd36+15360], %f541;
	fma.rn.f32 	%f542, %f803, %f477, %f476;
	max.f32 	%f543, %f542, 0f00000000;
	st.global.f32 	[%rd36+15392], %f543;
	fma.rn.f32 	%f544, %f826, %f479, %f478;
	max.f32 	%f545, %f544, 0f00000000;
	st.global.f32 	[%rd36+16384], %f545;
	fma.rn.f32 	%f546, %f802, %f477, %f476;
	max.f32 	%f547, %f546, 0f00000000;
	st.global.f32 	[%rd36+16416], %f547;
	fma.rn.f32 	%f548, %f825, %f479, %f478;
	max.f32 	%f549, %f548, 0f00000000;
	st.global.f32 	[%rd36+17408], %f549;
	fma.rn.f32 	%f550, %f801, %f477, %f476;
	max.f32 	%f551, %f550, 0f00000000;
	st.global.f32 	[%rd36+17440], %f551;
	fma.rn.f32 	%f552, %f824, %f479, %f478;
	max.f32 	%f553, %f552, 0f00000000;
	st.global.f32 	[%rd36+18432], %f553;
	fma.rn.f32 	%f554, %f800, %f477, %f476;
	max.f32 	%f555, %f554, 0f00000000;
	st.global.f32 	[%rd36+18464], %f555;
	fma.rn.f32 	%f556, %f823, %f479, %f478;
	max.f32 	%f557, %f556, 0f00000000;
	st.global.f32 	[%rd36+19456], %f557;
	fma.rn.f32 	%f558, %f799, %f477, %f476;
	max.f32 	%f559, %f558, 0f00000000;
	st.global.f32 	[%rd36+19488], %f559;
	fma.rn.f32 	%f560, %f822, %f479, %f478;
	max.f32 	%f561, %f560, 0f00000000;
	st.global.f32 	[%rd36+20480], %f561;
	fma.rn.f32 	%f562, %f798, %f477, %f476;
	max.f32 	%f563, %f562, 0f00000000;
	st.global.f32 	[%rd36+20512], %f563;
	fma.rn.f32 	%f564, %f821, %f479, %f478;
	max.f32 	%f565, %f564, 0f00000000;
	st.global.f32 	[%rd36+21504], %f565;
	fma.rn.f32 	%f566, %f797, %f477, %f476;
	max.f32 	%f567, %f566, 0f00000000;
	st.global.f32 	[%rd36+21536], %f567;
	fma.rn.f32 	%f568, %f820, %f479, %f478;
	max.f32 	%f569, %f568, 0f00000000;
	st.global.f32 	[%rd36+22528], %f569;
	fma.rn.f32 	%f570, %f796, %f477, %f476;
	max.f32 	%f571, %f570, 0f00000000;
	st.global.f32 	[%rd36+22560], %f571;
	fma.rn.f32 	%f572, %f819, %f479, %f478;
	max.f32 	%f573, %f572, 0f00000000;
	st.global.f32 	[%rd36+23552], %f573;
	fma.rn.f32 	%f574, %f795, %f477, %f476;
	max.f32 	%f575, %f574, 0f00000000;
	st.global.f32 	[%rd36+23584], %f575;
	ret;

}


// ===== COMPILED SASS (sm_100) =====

	.target	sm_100

	.elftype	@"ET_EXEC"


//--------------------- .note.nv.tkinfo           --------------------------
	.section	.note.nv.tkinfo,"",@"SHT_NOTE"
	.sectionflags	@"SHF_NOTE_NV_TKINFO"
	.tkinfo
        /*0018*/ 	.word	0x00000002
        /*0030*/ 	.string	""
        /*0030*/ 	.string	"ptxas"
        /*0030*/ 	.string	"Cuda compilation tools, release 13.0, V13.0.88"
        /*0030*/ 	.string	"Build cuda_13.0.r13.0/compiler.36424714_0"
        /*0030*/ 	.string	"-arch sm_100 -m 64 "



//--------------------- .note.nv.cuinfo           --------------------------
	.section	.note.nv.cuinfo,"",@"SHT_NOTE"
	.sectionflags	@"SHF_NOTE_NV_CUINFO"
        /*0018*/ 	.short	0x0002
        /*001a*/ 	.short	0x0064
        /*001c*/ 	.short	0x0082
	.zero		2


//--------------------- .nv.info                  --------------------------
	.section	.nv.info,"",@"SHT_CUDA_INFO"
	.align	4


	//----- nvinfo : EIATTR_REGCOUNT
	.align		4
        /*0000*/ 	.byte	0x04, 0x2f
        /*0002*/ 	.short	(.L_1 - .L_0)
	.align		4
.L_0:
        /*0004*/ 	.word	index@(my_kernel_kernel0)
        /*0008*/ 	.word	0x00000080


	//----- nvinfo : EIATTR_FRAME_SIZE
	.align		4
.L_1:
        /*000c*/ 	.byte	0x04, 0x11
        /*000e*/ 	.short	(.L_3 - .L_2)
	.align		4
.L_2:
        /*0010*/ 	.word	index@(my_kernel_kernel0)
        /*0014*/ 	.word	0x00000000


	//----- nvinfo : EIATTR_MIN_STACK_SIZE
	.align		4
.L_3:
        /*0018*/ 	.byte	0x04, 0x12
        /*001a*/ 	.short	(.L_5 - .L_4)
	.align		4
.L_4:
        /*001c*/ 	.word	index@(my_kernel_kernel0)
        /*0020*/ 	.word	0x00000000
.L_5:


//--------------------- .nv.compat                --------------------------
	.section	.nv.compat,"",@"SHT_CUDA_COMPAT_INFO"
	.align	4
        /*0000*/ 	.byte	0x02, 0x09, 0x00, 0x00, 0x02, 0x02, 0x01, 0x00, 0x02, 0x05, 0x05, 0x00, 0x03, 0x07, 0x01, 0x01
        /*0010*/ 	.byte	0x02, 0x03, 0x00, 0x00, 0x02, 0x06, 0x01, 0x00, 0x04, 0x0b, 0x08, 0x00, 0x09, 0x00, 0x00, 0x00
        /*0020*/ 	.byte	0x00, 0x00, 0x00, 0x00


//--------------------- .nv.info.my_kernel_kernel0 --------------------------
	.section	.nv.info.my_kernel_kernel0,"",@"SHT_CUDA_INFO"
	.sectionflags	@""
	.align	4


	//----- nvinfo : EIATTR_CUDA_API_VERSION
	.align		4
        /*0000*/ 	.byte	0x04, 0x37
        /*0002*/ 	.short	(.L_7 - .L_6)
.L_6:
        /*0004*/ 	.word	0x00000082


	//----- nvinfo : EIATTR_KPARAM_INFO
	.align		4
.L_7:
        /*0008*/ 	.byte	0x04, 0x17
        /*000a*/ 	.short	(.L_9 - .L_8)
.L_8:
        /*000c*/ 	.word	0x00000000
        /*0010*/ 	.short	0x0004
        /*0012*/ 	.short	0x0020
        /*0014*/ 	.byte	0x00, 0xf5, 0x21, 0x00


	//----- nvinfo : EIATTR_KPARAM_INFO
	.align		4
.L_9:
        /*0018*/ 	.byte	0x04, 0x17
        /*001a*/ 	.short	(.L_11 - .L_10)
.L_10:
        /*001c*/ 	.word	0x00000000
        /*0020*/ 	.short	0x0003
        /*0022*/ 	.short	0x0018
        /*0024*/ 	.byte	0x00, 0xf5, 0x21, 0x00


	//----- nvinfo : EIATTR_KPARAM_INFO
	.align		4
.L_11:
        /*0028*/ 	.byte	0x04, 0x17
        /*002a*/ 	.short	(.L_13 - .L_12)
.L_12:
        /*002c*/ 	.word	0x00000000
        /*0030*/ 	.short	0x0002
        /*0032*/ 	.short	0x0010
        /*0034*/ 	.byte	0x00, 0xf5, 0x21, 0x00


	//----- nvinfo : EIATTR_KPARAM_INFO
	.align		4
.L_13:
        /*0038*/ 	.byte	0x04, 0x17
        /*003a*/ 	.short	(.L_15 - .L_14)
.L_14:
        /*003c*/ 	.word	0x00000000
        /*0040*/ 	.short	0x0001
        /*0042*/ 	.short	0x0008
        /*0044*/ 	.byte	0x00, 0xf5, 0x21, 0x00


	//----- nvinfo : EIATTR_KPARAM_INFO
	.align		4
.L_15:
        /*0048*/ 	.byte	0x04, 0x17
        /*004a*/ 	.short	(.L_17 - .L_16)
.L_16:
        /*004c*/ 	.word	0x00000000
        /*0050*/ 	.short	0x0000
        /*0052*/ 	.short	0x0000
        /*0054*/ 	.byte	0x00, 0xf5, 0x21, 0x00


	//----- nvinfo : EIATTR_SPARSE_MMA_MASK
	.align		4
.L_17:
        /*0058*/ 	.byte	0x03, 0x50
        /*005a*/ 	.short	0x0000


	//----- nvinfo : EIATTR_MAXREG_COUNT
	.align		4
        /*005c*/ 	.byte	0x03, 0x1b
        /*005e*/ 	.short	0x00ff


	//----- nvinfo : EIATTR_NUM_BARRIERS
	.align		4
        /*0060*/ 	.byte	0x02, 0x4c
        /*0062*/ 	.byte	0x01
	.zero		1


	//----- nvinfo : EIATTR_MERCURY_ISA_VERSION
	.align		4
        /*0064*/ 	.byte	0x03, 0x5f
        /*0066*/ 	.short	0x0101


	//----- nvinfo : EIATTR_VRC_CTA_INIT_COUNT
	.align		4
        /*0068*/ 	.byte	0x02, 0x4a
	.zero		1
	.zero		1


	//----- nvinfo : EIATTR_EXIT_INSTR_OFFSETS
	.align		4
        /*006c*/ 	.byte	0x04, 0x1c
        /*006e*/ 	.short	(.L_19 - .L_18)


	//   ....[0]....
.L_18:
        /*0070*/ 	.word	0x00003b40


	//----- nvinfo : EIATTR_CRS_STACK_SIZE
	.align		4
.L_19:
        /*0074*/ 	.byte	0x04, 0x1e
        /*0076*/ 	.short	(.L_21 - .L_20)
.L_20:
        /*0078*/ 	.word	0x00000000


	//----- nvinfo : EIATTR_CBANK_PARAM_SIZE
	.align		4
.L_21:
        /*007c*/ 	.byte	0x03, 0x19
        /*007e*/ 	.short	0x0028


	//----- nvinfo : EIATTR_PARAM_CBANK
	.align		4
        /*0080*/ 	.byte	0x04, 0x0a
        /*0082*/ 	.short	(.L_23 - .L_22)
	.align		4
.L_22:
        /*0084*/ 	.word	index@(.nv.constant0.my_kernel_kernel0)
        /*0088*/ 	.short	0x0380
        /*008a*/ 	.short	0x0028


	//----- nvinfo : EIATTR_SW_WAR
	.align		4
.L_23:
        /*008c*/ 	.byte	0x04, 0x36
        /*008e*/ 	.short	(.L_25 - .L_24)
.L_24:
        /*0090*/ 	.word	0x00000008
.L_25:


//--------------------- .nv.callgraph             --------------------------
	.section	.nv.callgraph,"",@"SHT_CUDA_CALLGRAPH"
	.align	4
	.sectionentsize	8
	.align		4
        /*0000*/ 	.word	0x00000000
	.align		4
        /*0004*/ 	.word	0xffffffff
	.align		4
        /*0008*/ 	.word	0x00000000
	.align		4
        /*000c*/ 	.word	0xfffffffe
	.align		4
        /*0010*/ 	.word	0x00000000
	.align		4
        /*0014*/ 	.word	0xfffffffd
	.align		4
        /*0018*/ 	.word	0x00000000
	.align		4
        /*001c*/ 	.word	0xfffffffc


//--------------------- .text.my_kernel_kernel0   --------------------------
	.section	.text.my_kernel_kernel0,"ax",@progbits
	.align	128
        .global         my_kernel_kernel0
        .type           my_kernel_kernel0,@function
        .size           my_kernel_kernel0,(.L_x_9 - my_kernel_kernel0)
        .other          my_kernel_kernel0,@"STO_CUDA_ENTRY STV_DEFAULT"
my_kernel_kernel0:
.text.my_kernel_kernel0:
[----:B------:R-:W-:Y:S01]  /*0000*/  LDC R1, c[0x0][0x37c] ;  /* 0x0000df00ff017b82 */ /* 0x000fe20000000800 */
[----:B------:R-:W0:Y:S01]  /*0010*/  S2R R3, SR_TID.X ;  /* 0x0000000000037919 */ /* 0x000e220000002100 */
[----:B------:R-:W-:Y:S01]  /*0020*/  HFMA2 R123, -RZ, RZ, 0, 0 ;  /* 0x00000000ff7b7431 */ /* 0x000fe200000001ff */
[----:B------:R-:W-:Y:S01]  /*0030*/  CS2R R34, SRZ ;  /* 0x0000000000227805 */ /* 0x000fe2000001ff00 */
[----:B------:R-:W-:Y:S01]  /*0040*/  HFMA2 R92, -RZ, RZ, 0, 0 ;  /* 0x00000000ff5c7431 */ /* 0x000fe200000001ff */
[----:B------:R-:W1:Y:S01]  /*0050*/  S2R R5, SR_CTAID.X ;  /* 0x0000000000057919 */ /* 0x000e620000002500 */
[----:B------:R-:W-:Y:S01]  /*0060*/  HFMA2 R98, -RZ, RZ, 0, 0 ;  /* 0x00000000ff627431 */ /* 0x000fe200000001ff */
[----:B------:R-:W-:Y:S01]  /*0070*/  MOV R125, RZ ;  /* 0x000000ff007d7202 */ /* 0x000fe20000000f00 */
[----:B------:R-:W-:Y:S01]  /*0080*/  HFMA2 R72, -RZ, RZ, 0, 0 ;  /* 0x00000000ff487431 */ /* 0x000fe200000001ff */
[----:B------:R-:W-:Y:S01]  /*0090*/  CS2R R32, SRZ ;  /* 0x0000000000207805 */ /* 0x000fe2000001ff00 */
[----:B------:R-:W-:-:S02]  /*00a0*/  HFMA2 R76, -RZ, RZ, 0, 0 ;  /* 0x00000000ff4c7431 */ /* 0x000fc400000001ff */
[----:B------:R-:W-:Y:S02]  /*00b0*/  IMAD.MOV.U32 R117, RZ, RZ, RZ ;  /* 0x000000ffff757224 */ /* 0x000fe400078e00ff */
[----:B------:R-:W-:Y:S01]  /*00c0*/  HFMA2 R82, -RZ, RZ, 0, 0 ;  /* 0x00000000ff527431 */ /* 0x000fe200000001ff */
[----:B------:R-:W-:Y:S01]  /*00d0*/  CS2R R30, SRZ ;  /* 0x00000000001e7805 */ /* 0x000fe2000001ff00 */
[----:B------:R-:W-:Y:S01]  /*00e0*/  HFMA2 R48, -RZ, RZ, 0, 0 ;  /* 0x00000000ff307431 */ /* 0x000fe200000001ff */
[----:B------:R-:W-:Y:S01]  /*00f0*/  MOV R102, RZ ;  /* 0x000000ff00667202 */ /* 0x000fe20000000f00 */
[----:B------:R-:W-:Y:S01]  /*0100*/  HFMA2 R64, -RZ, RZ, 0, 0 ;  /* 0x00000000ff407431 */ /* 0x000fe200000001ff */
[----:B------:R-:W-:Y:S01]  /*0110*/  CS2R R28, SRZ ;  /* 0x00000000001c7805 */ /* 0x000fe2000001ff00 */
[----:B------:R-:W-:Y:S02]  /*0120*/  HFMA2 R110, -RZ, RZ, 0, 0 ;  /* 0x00000000ff6e7431 */ /* 0x000fe400000001ff */
[----:B------:R-:W-:Y:S01]  /*0130*/  IMAD.MOV.U32 R80, RZ, RZ, RZ ;  /* 0x000000ffff507224 */ /* 0x000fe200078e00ff */
[----:B------:R-:W-:Y:S01]  /*0140*/  MOV R84, RZ ;  /* 0x000000ff00547202 */ /* 0x000fe20000000f00 */
[----:B------:R-:W-:Y:S01]  /*0150*/  IMAD.MOV.U32 R88, RZ, RZ, RZ ;  /* 0x000000ffff587224 */ /* 0x000fe200078e00ff */
[----:B------:R-:W-:-:S02]  /*0160*/  CS2R R26, SRZ ;  /* 0x00000000001a7805 */ /* 0x000fc4000001ff00 */
[----:B------:R-:W-:Y:S02]  /*0170*/  CS2R R24, SRZ ;  /* 0x0000000000187805 */ /* 0x000fe4000001ff00 */
[----:B------:R-:W-:Y:S02]  /*0180*/  MOV R94, RZ ;  /* 0x000000ff005e7202 */ /* 0x000fe40000000f00 */
[----:B------:R-:W-:Y:S01]  /*0190*/  CS2R R36, SRZ ;  /* 0x0000000000247805 */ /* 0x000fe2000001ff00 */
[----:B------:R-:W-:Y:S01]  /*01a0*/  IMAD.MOV.U32 R96, RZ, RZ, RZ ;  /* 0x000000ffff607224 */ /* 0x000fe200078e00ff */
[----:B------:R-:W-:Y:S02]  /*01b0*/  CS2R R46, SRZ ;  /* 0x00000000002e7805 */ /* 0x000fe4000001ff00 */
[----:B------:R-:W-:Y:S01]  /*01c0*/  MOV R56, RZ ;  /* 0x000000ff00387202 */ /* 0x000fe20000000f00 */
[----:B------:R-:W-:Y:S01]  /*01d0*/  IMAD.MOV.U32 R70, RZ, RZ, RZ ;  /* 0x000000ffff467224 */ /* 0x000fe200078e00ff */
[----:B------:R-:W-:Y:S01]  /*01e0*/  MOV R58, RZ ;  /* 0x000000ff003a7202 */ /* 0x000fe20000000f00 */
[----:B------:R-:W-:Y:S01]  /*01f0*/  IMAD.MOV.U32 R74, RZ, RZ, RZ ;  /* 0x000000ffff4a7224 */ /* 0x000fe200078e00ff */
[----:B------:R-:W-:Y:S01]  /*0200*/  MOV R60, RZ ;  /* 0x000000ff003c7202 */ /* 0x000fe20000000f00 */
[----:B------:R-:W-:Y:S01]  /*0210*/  IMAD.MOV.U32 R78, RZ, RZ, RZ ;  /* 0x000000ffff4e7224 */ /* 0x000fe200078e00ff */
[C---:B0-----:R-:W-:Y:S01]  /*0220*/  LEA.HI R2, R3.reuse, 0x6, RZ, 0x1e ;  /* 0x0000000603027811 */ /* 0x041fe200078ff0ff */
[----:B------:R-:W-:Y:S01]  /*0230*/  IMAD.MOV.U32 R86, RZ, RZ, RZ ;  /* 0x000000ffff567224 */ /* 0x000fe200078e00ff */
[----:B------:R-:W-:Y:S01]  /*0240*/  LEA.HI R7, R3, 0xc, RZ, 0x1e ;  /* 0x0000000c03077811 */ /* 0x000fe200078ff0ff */
[----:B------:R-:W-:Y:S01]  /*0250*/  IMAD.MOV.U32 R66, RZ, RZ, RZ ;  /* 0x000000ffff427224 */ /* 0x000fe200078e00ff */
[----:B------:R-:W-:Y:S01]  /*0260*/  LOP3.LUT R0, R2, 0xffff, RZ, 0xc0, !PT ;  /* 0x0000ffff02007812 */ /* 0x000fe200078ec0ff */
[----:B------:R-:W0:Y:S01]  /*0270*/  LDCU.64 UR8, c[0x0][0x358] ;  /* 0x00006b00ff0877ac */ /* 0x000e220008000a00 */
[----:B------:R-:W-:-:S02]  /*0280*/  LOP3.LUT R4, R7, 0xffff, RZ, 0xc0, !PT ;  /* 0x0000ffff07047812 */ /* 0x000fc400078ec0ff */
[C---:B------:R-:W-:Y:S01]  /*0290*/  LEA.HI R11, R3.reuse, 0x4, RZ, 0x1e ;  /* 0x00000004030b7811 */ /* 0x040fe200078ff0ff */
[----:B------:R-:W-:Y:S01]  /*02a0*/  IMAD R0, R0, 0x124a, RZ ;  /* 0x0000124a00007824 */ /* 0x000fe200078e02ff */
[----:B------:R-:W-:Y:S01]  /*02b0*/  LEA.HI R12, R3, 0xa, RZ, 0x1e ;  /* 0x0000000a030c7811 */ /* 0x000fe200078ff0ff */
[----:B------:R-:W-:Y:S01]  /*02c0*/  IMAD R4, R4, 0x124a, RZ ;  /* 0x0000124a04047824 */ /* 0x000fe200078e02ff */
[----:B------:R-:W-:Y:S01]  /*02d0*/  LOP3.LUT R8, R11, 0xffff, RZ, 0xc0, !PT ;  /* 0x0000ffff0b087812 */ /* 0x000fe200078ec0ff */
[----:B------:R-:W-:Y:S01]  /*02e0*/  UPLOP3.LUT UP0, UPT, UPT, UPT, UPT, 0x80, 0x8 ;  /* 0x000000000008789c */ /* 0x000fe20003f0f070 */
[----:B------:R-:W-:Y:S02]  /*02f0*/  SHF.R.U32.HI R0, RZ, 0x10, R0 ;  /* 0x00000010ff007819 */ /* 0x000fe40000011600 */
[----:B------:R-:W-:Y:S02]  /*0300*/  SHF.R.U32.HI R4, RZ, 0x10, R4 ;  /* 0x00000010ff047819 */ /* 0x000fe40000011604 */
[----:B------:R-:W-:-:S02]  /*0310*/  PRMT R0, R0, 0x9910, RZ ;  /* 0x0000991000007816 */ /* 0x000fc400000000ff */
[----:B------:R-:W-:Y:S02]  /*0320*/  PRMT R6, R4, 0x9910, RZ ;  /* 0x0000991004067816 */ /* 0x000fe400000000ff */
[----:B------:R-:W-:Y:S02]  /*0330*/  MOV R4, R0 ;  /* 0x0000000000047202 */ /* 0x000fe40000000f00 */
[----:B-1----:R-:W-:Y:S01]  /*0340*/  SHF.R.U32.HI R0, RZ, 0x4, R5 ;  /* 0x00000004ff007819 */ /* 0x002fe20000011605 */
[----:B------:R-:W-:Y:S01]  /*0350*/  IMAD R6, R6, 0xe, RZ ;  /* 0x0000000e06067824 */ /* 0x000fe200078e02ff */
[C---:B------:R-:W-:Y:S01]  /*0360*/  LOP3.LUT R5, R3.reuse, 0x3, RZ, 0xc0, !PT ;  /* 0x0000000303057812 */ /* 0x040fe200078ec0ff */
[----:B------:R-:W-:Y:S01]  /*0370*/  IMAD R4, R4, 0xe, RZ ;  /* 0x0000000e04047824 */ /* 0x000fe200078e02ff */
[----:B------:R-:W-:Y:S01]  /*0380*/  LOP3.LUT R17, R3, 0xffff, RZ, 0xc0, !PT ;  /* 0x0000ffff03117812 */ /* 0x000fe200078ec0ff */
[----:B------:R-:W-:Y:S01]  /*0390*/  IMAD.MOV R6, RZ, RZ, -R6 ;  /* 0x000000ffff067224 */ /* 0x000fe200078e0a06 */
[----:B------:R-:W-:Y:S01]  /*03a0*/  MOV R62, RZ ;  /* 0x000000ff003e7202 */ /* 0x000fe20000000f00 */
[----:B------:R-:W-:Y:S01]  /*03b0*/  IMAD R5, R0, 0x4800, R5 ;  /* 0x0000480000057824 */ /* 0x000fe200078e0205 */
[----:B------:R-:W-:-:S02]  /*03c0*/  IADD3 R4, PT, PT, RZ, -R4, RZ ;  /* 0x80000004ff047210 */ /* 0x000fc40007ffe0ff */
[----:B------:R-:W-:Y:S02]  /*03d0*/  MOV R90, RZ ;  /* 0x000000ff005a7202 */ /* 0x000fe40000000f00 */
[----:B------:R-:W-:Y:S01]  /*03e0*/  PRMT R9, R4, 0x7710, RZ ;  /* 0x0000771004097816 */ /* 0x000fe200000000ff */
[----:B------:R-:W-:Y:S01]  /*03f0*/  IMAD R4, R8, 0x124a, RZ ;  /* 0x0000124a08047824 */ /* 0x000fe200078e02ff */
[----:B------:R-:W-:Y:S02]  /*0400*/  PRMT R8, R6, 0x7710, RZ ;  /* 0x0000771006087816 */ /* 0x000fe400000000ff */
[----:B------:R-:W-:Y:S02]  /*0410*/  IADD3 R6, PT, PT, R2, R9, RZ ;  /* 0x0000000902067210 */ /* 0x000fe40007ffe0ff */
[----:B------:R-:W-:Y:S02]  /*0420*/  SHF.R.U32.HI R0, RZ, 0x10, R4 ;  /* 0x00000010ff007819 */ /* 0x000fe40000011604 */
[----:B------:R-:W-:-:S02]  /*0430*/  LEA.HI R2, R3, 0x30, RZ, 0x1e ;  /* 0x0000003003027811 */ /* 0x000fc400078ff0ff */
[----:B------:R-:W-:Y:S02]  /*0440*/  LOP3.LUT R4, R12, 0xffff, RZ, 0xc0, !PT ;  /* 0x0000ffff0c047812 */ /* 0x000fe400078ec0ff */
[----:B------:R-:W-:Y:S02]  /*0450*/  IADD3 R8, PT, PT, R7, R8, RZ ;  /* 0x0000000807087210 */ /* 0x000fe40007ffe0ff */
[----:B------:R-:W-:Y:S01]  /*0460*/  PRMT R10, R0, 0x9910, RZ ;  /* 0x00009910000a7816 */ /* 0x000fe200000000ff */
[----:B------:R-:W-:Y:S01]  /*0470*/  IMAD R15, R4, 0x124a, RZ ;  /* 0x0000124a040f7824 */ /* 0x000fe200078e02ff */
[C---:B------:R-:W-:Y:S01]  /*0480*/  LEA.HI R7, R3.reuse, 0x28, RZ, 0x1e ;  /* 0x0000002803077811 */ /* 0x040fe200078ff0ff */
[----:B------:R-:W-:Y:S01]  /*0490*/  IMAD.SHL.U32 R8, R8, 0x200, RZ ;  /* 0x0000020008087824 */ /* 0x000fe200078e00ff */
[----:B------:R-:W-:Y:S01]  /*04a0*/  LOP3.LUT R0, R2, 0xffff, RZ, 0xc0, !PT ;  /* 0x0000ffff02007812 */ /* 0x000fe200078ec0ff */
[----:B------:R-:W-:Y:S01]  /*04b0*/  IMAD.MOV.U32 R4, RZ, RZ, R10 ;  /* 0x000000ffff047224 */ /* 0x000fe200078e000a */
[----:B------:R-:W-:-:S02]  /*04c0*/  LEA.HI R9, R3, 0x20, RZ, 0x1e ;  /* 0x0000002003097811 */ /* 0x000fc400078ff0ff */
[----:B------:R-:W-:Y:S01]  /*04d0*/  LOP3.LUT R13, R7, 0xffff, RZ, 0xc0, !PT ;  /* 0x0000ffff070d7812 */ /* 0x000fe200078ec0ff */
[----:B------:R-:W-:Y:S01]  /*04e0*/  IMAD R10, R0, 0x493, RZ ;  /* 0x00000493000a7824 */ /* 0x000fe200078e02ff */
[----:B------:R-:W-:Y:S01]  /*04f0*/  LOP3.LUT R14, R9, 0xffff, RZ, 0xc0, !PT ;  /* 0x0000ffff090e7812 */ /* 0x000fe200078ec0ff */
[----:B------:R-:W-:Y:S01]  /*0500*/  IMAD R4, R4, 0xe, RZ ;  /* 0x0000000e04047824 */ /* 0x000fe200078e02ff */
[----:B------:R-:W-:Y:S01]  /*0510*/  SHF.R.U32.HI R0, RZ, 0x10, R15 ;  /* 0x00000010ff007819 */ /* 0x000fe2000001160f */
[----:B------:R-:W-:Y:S01]  /*0520*/  IMAD R13, R13, 0x493, RZ ;  /* 0x000004930d0d7824 */ /* 0x000fe200078e02ff */
[----:B------:R-:W-:Y:S01]  /*0530*/  IADD3 R5, PT, PT, R5, -0x1a00, RZ ;  /* 0xffffe60005057810 */ /* 0x000fe20007ffe0ff */
[----:B------:R-:W-:Y:S01]  /*0540*/  IMAD R14, R14, 0x493, RZ ;  /* 0x000004930e0e7824 */ /* 0x000fe200078e02ff */
[----:B------:R-:W-:Y:S02]  /*0550*/  PRMT R16, R0, 0x9910, RZ ;  /* 0x0000991000107816 */ /* 0x000fe400000000ff */
[----:B------:R-:W-:-:S02]  /*0560*/  IADD3 R15, PT, PT, RZ, -R4, RZ ;  /* 0x80000004ff0f7210 */ /* 0x000fc40007ffe0ff */
[----:B------:R-:W-:Y:S02]  /*0570*/  SHF.R.U32.HI R4, RZ, 0x10, R13 ;  /* 0x00000010ff047819 */ /* 0x000fe4000001160d */
[----:B------:R-:W-:Y:S02]  /*0580*/  SHF.R.U32.HI R0, RZ, 0x10, R10 ;  /* 0x00000010ff007819 */ /* 0x000fe4000001160a */
[----:B------:R-:W-:Y:S02]  /*0590*/  MOV R13, R16 ;  /* 0x00000010000d7202 */ /* 0x000fe40000000f00 */
[----:B------:R-:W-:Y:S02]  /*05a0*/  SHF.R.U32.HI R10, RZ, 0x10, R14 ;  /* 0x00000010ff0a7819 */ /* 0x000fe4000001160e */
[----:B------:R-:W-:Y:S02]  /*05b0*/  PRMT R14, R15, 0x7710, RZ ;  /* 0x000077100f0e7816 */ /* 0x000fe400000000ff */
[----:B------:R-:W-:Y:S01]  /*05c0*/  PRMT R15, R0, 0x9910, RZ ;  /* 0x00009910000f7816 */ /* 0x000fe200000000ff */
[----:B------:R-:W-:Y:S01]  /*05d0*/  IMAD R0, R13, 0xe, RZ ;  /* 0x0000000e0d007824 */ /* 0x000fe200078e02ff */
[----:B------:R-:W-:Y:S01]  /*05e0*/  PRMT R16, R4, 0x9910, RZ ;  /* 0x0000991004107816 */ /* 0x000fe200000000ff */
[----:B------:R-:W-:Y:S01]  /*05f0*/  IMAD.IADD R13, R11, 0x1, R14 ;  /* 0x000000010b0d7824 */ /* 0x000fe200078e020e */
[----:B------:R-:W-:Y:S01]  /*0600*/  PRMT R14, R10, 0x9910, RZ ;  /* 0x000099100a0e7816 */ /* 0x000fe200000000ff */
[----:B------:R-:W-:Y:S01]  /*0610*/  IMAD R11, R17, 0x493, RZ ;  /* 0x00000493110b7824 */ /* 0x000fe200078e02ff */
[----:B------:R-:W-:Y:S01]  /*0620*/  MOV R4, R15 ;  /* 0x0000000f00047202 */ /* 0x000fe20000000f00 */
[----:B------:R-:W-:Y:S01]  /*0630*/  IMAD.MOV R15, RZ, RZ, -R0 ;  /* 0x000000ffff0f7224 */ /* 0x000fe200078e0a00 */
[----:B------:R-:W-:-:S02]  /*0640*/  MOV R10, R16 ;  /* 0x00000010000a7202 */ /* 0x000fc40000000f00 */
[----:B------:R-:W-:Y:S01]  /*0650*/  SHF.L.U32 R6, R6, 0x9, RZ ;  /* 0x0000000906067819 */ /* 0x000fe200000006ff */
[----:B------:R-:W-:Y:S01]  /*0660*/  IMAD R0, R4, 0x38, RZ ;  /* 0x0000003804007824 */ /* 0x000fe200078e02ff */
[----:B------:R-:W-:Y:S01]  /*0670*/  PRMT R15, R15, 0x7710, RZ ;  /* 0x000077100f0f7816 */ /* 0x000fe200000000ff */
[----:B------:R-:W-:Y:S01]  /*0680*/  IMAD R4, R10, 0x38, RZ ;  /* 0x000000380a047824 */ /* 0x000fe200078e02ff */
[----:B------:R-:W-:Y:S01]  /*0690*/  SHF.L.U32 R13, R13, 0x9, RZ ;  /* 0x000000090d0d7819 */ /* 0x000fe200000006ff */
[----:B------:R-:W-:Y:S01]  /*06a0*/  IMAD R10, R14, 0x38, RZ ;  /* 0x000000380e0a7824 */ /* 0x000fe200078e02ff */
[----:B------:R-:W-:Y:S01]  /*06b0*/  IADD3 R15, PT, PT, R12, R15, RZ ;  /* 0x0000000f0c0f7210 */ /* 0x000fe20007ffe0ff */
[----:B------:R-:W-:Y:S01]  /*06c0*/  IMAD.MOV R4, RZ, RZ, -R4 ;  /* 0x000000ffff047224 */ /* 0x000fe200078e0a04 */
[----:B------:R-:W-:Y:S02]  /*06d0*/  IADD3 R12, PT, PT, RZ, -R0, RZ ;  /* 0x80000000ff0c7210 */ /* 0x000fe40007ffe0ff */
[----:B------:R-:W-:-:S02]  /*06e0*/  SHF.R.U32.HI R0, RZ, 0x10, R11 ;  /* 0x00000010ff007819 */ /* 0x000fc4000001160b */
[----:B------:R-:W-:Y:S02]  /*06f0*/  IADD3 R14, PT, PT, RZ, -R10, RZ ;  /* 0x8000000aff0e7210 */ /* 0x000fe40007ffe0ff */
[----:B------:R-:W-:Y:S02]  /*0700*/  PRMT R11, R12, 0x7710, RZ ;  /* 0x000077100c0b7816 */ /* 0x000fe400000000ff */
[----:B------:R-:W-:Y:S02]  /*0710*/  PRMT R10, R4, 0x7710, RZ ;  /* 0x00007710040a7816 */ /* 0x000fe400000000ff */
[----:B------:R-:W-:Y:S02]  /*0720*/  PRMT R12, R14, 0x7710, RZ ;  /* 0x000077100e0c7816 */ /* 0x000fe400000000ff */
[----:B------:R-:W-:Y:S01]  /*0730*/  IADD3 R4, PT, PT, R2, R11, RZ ;  /* 0x0000000b02047210 */ /* 0x000fe20007ffe0ff */
[----:B------:R-:W-:Y:S01]  /*0740*/  IMAD.IADD R11, R7, 0x1, R10 ;  /* 0x00000001070b7824 */ /* 0x000fe200078e020a */
[----:B------:R-:W-:Y:S01]  /*0750*/  IADD3 R12, PT, PT, R9, R12, RZ ;  /* 0x0000000c090c7210 */ /* 0x000fe20007ffe0ff */
[C---:B------:R-:W-:Y:S01]  /*0760*/  VIADD R7, R3.reuse, 0x180 ;  /* 0x0000018003077836 */ /* 0x040fe20000000000 */
[----:B------:R-:W-:-:S02]  /*0770*/  IADD3 R2, PT, PT, R3, 0xc0, RZ ;  /* 0x000000c003027810 */ /* 0x000fc40007ffe0ff */
[C---:B------:R-:W-:Y:S02]  /*0780*/  IADD3 R9, PT, PT, R3.reuse, 0x240, RZ ;  /* 0x0000024003097810 */ /* 0x040fe40007ffe0ff */
[----:B------:R-:W-:Y:S02]  /*0790*/  IADD3 R10, PT, PT, R3, 0x300, RZ ;  /* 0x00000300030a7810 */ /* 0x000fe40007ffe0ff */
[----:B------:R-:W-:Y:S02]  /*07a0*/  LOP3.LUT R2, R2, 0xffff, RZ, 0xc0, !PT ;  /* 0x0000ffff02027812 */ /* 0x000fe400078ec0ff */
[----:B------:R-:W-:Y:S02]  /*07b0*/  LOP3.LUT R7, R7, 0xffff, RZ, 0xc0, !PT ;  /* 0x0000ffff07077812 */ /* 0x000fe400078ec0ff */
[----:B------:R-:W-:Y:S01]  /*07c0*/  LOP3.LUT R9, R9, 0xffff, RZ, 0xc0, !PT ;  /* 0x0000ffff09097812 */ /* 0x000fe200078ec0ff */
[----:B------:R-:W-:Y:S01]  /*07d0*/  IMAD R2, R2, 0x925, RZ ;  /* 0x0000092502027824 */ /* 0x000fe200078e02ff */
[----:B------:R-:W-:Y:S01]  /*07e0*/  LOP3.LUT R10, R10, 0xffff, RZ, 0xc0, !PT ;  /* 0x0000ffff0a0a7812 */ /* 0x000fe200078ec0ff */
[----:B------:R-:W-:Y:S01]  /*07f0*/  IMAD R7, R7, 0x925, RZ ;  /* 0x0000092507077824 */ /* 0x000fe200078e02ff */
[----:B------:R-:W-:Y:S01]  /*0800*/  LOP3.LUT R6, R6, 0xffff, RZ, 0xc0, !PT ;  /* 0x0000ffff06067812 */ /* 0x000fe200078ec0ff */
[----:B------:R-:W-:Y:S01]  /*0810*/  IMAD R9, R9, 0x925, RZ ;  /* 0x0000092509097824 */ /* 0x000fe200078e02ff */
[----:B------:R-:W-:Y:S01]  /*0820*/  SHF.R.U32.HI R2, RZ, 0x13, R2 ;  /* 0x00000013ff027819 */ /* 0x000fe20000011602 */
[----:B------:R-:W-:Y:S01]  /*0830*/  IMAD R16, R10, 0x925, RZ ;  /* 0x000009250a107824 */ /* 0x000fe200078e02ff */
[----:B------:R-:W-:-:S02]  /*0840*/  SHF.R.U32.HI R10, RZ, 0x13, R7 ;  /* 0x00000013ff0a7819 */ /* 0x000fc40000011607 */
[----:B------:R-:W-:Y:S01]  /*0850*/  SHF.R.U32.HI R14, RZ, 0x13, R9 ;  /* 0x00000013ff0e7819 */ /* 0x000fe20000011609 */
[--C-:B------:R-:W-:Y:S01]  /*0860*/  IMAD R7, R2, 0x12000, R5.reuse ;  /* 0x0001200002077824 */ /* 0x100fe200078e0205 */
[----:B------:R-:W-:Y:S01]  /*0870*/  LOP3.LUT R8, R8, 0xffff, RZ, 0xc0, !PT ;  /* 0x0000ffff08087812 */ /* 0x000fe200078ec0ff */
[--C-:B------:R-:W-:Y:S01]  /*0880*/  IMAD R9, R10, 0x12000, R5.reuse ;  /* 0x000120000a097824 */ /* 0x100fe200078e0205 */
[----:B------:R-:W-:Y:S01]  /*0890*/  LOP3.LUT R13, R13, 0xffff, RZ, 0xc0, !PT ;  /* 0x0000ffff0d0d7812 */ /* 0x000fe200078ec0ff */
[----:B------:R-:W-:Y:S01]  /*08a0*/  IMAD R14, R14, 0x12000, R5 ;  /* 0x000120000e0e7824 */ /* 0x000fe200078e0205 */
[----:B------:R-:W-:Y:S01]  /*08b0*/  PRMT R0, R0, 0x9910, RZ ;  /* 0x0000991000007816 */ /* 0x000fe200000000ff */
[----:B------:R-:W-:Y:S01]  /*08c0*/  IMAD.IADD R6, R6, 0x1, R7 ;  /* 0x0000000106067824 */ /* 0x000fe200078e0207 */
[----:B------:R-:W-:Y:S01]  /*08d0*/  IADD3 R7, PT, PT, R8, R9, RZ ;  /* 0x0000000908077210 */ /* 0x000fe20007ffe0ff */
[----:B------:R-:W-:Y:S01]  /*08e0*/  HFMA2 R10, -RZ, RZ, 0, 0 ;  /* 0x00000000ff0a7431 */ /* 0x000fe200000001ff */
[----:B------:R-:W-:Y:S01]  /*08f0*/  IADD3 R8, PT, PT, R13, R14, RZ ;  /* 0x0000000e0d087210 */ /* 0x000fe20007ffe0ff */
[----:B------:R-:W-:Y:S01]  /*0900*/  IMAD R13, R17, 0x556, RZ ;  /* 0x00000556110d7824 */ /* 0x000fe200078e02ff */
[----:B------:R-:W-:Y:S01]  /*0910*/  SHF.R.U32.HI R16, RZ, 0x13, R16 ;  /* 0x00000013ff107819 */ /* 0x000fe20000011610 */
[----:B------:R-:W-:Y:S01]  /*0920*/  IMAD R0, R0, 0x38, RZ ;  /* 0x0000003800007824 */ /* 0x000fe200078e02ff */
[----:B------:R-:W-:-:S02]  /*0930*/  SHF.L.U32 R15, R15, 0x9, RZ ;  /* 0x000000090f0f7819 */ /* 0x000fc400000006ff */
[----:B------:R-:W-:Y:S01]  /*0940*/  SHF.R.U32.HI R13, RZ, 0x10, R13 ;  /* 0x00000010ff0d7819 */ /* 0x000fe2000001160d */
[----:B------:R-:W-:Y:S01]  /*0950*/  IMAD R16, R16, 0x12000, R5 ;  /* 0x0001200010107824 */ /* 0x000fe200078e0205 */
[----:B------:R-:W-:Y:S01]  /*0960*/  LOP3.LUT R15, R15, 0xffff, RZ, 0xc0, !PT ;  /* 0x0000ffff0f0f7812 */ /* 0x000fe200078ec0ff */
[----:B------:R-:W-:Y:S01]  /*0970*/  IMAD.MOV R0, RZ, RZ, -R0 ;  /* 0x000000ffff007224 */ /* 0x000fe200078e0a00 */
[----:B------:R-:W-:Y:S02]  /*0980*/  PRMT R14, R13, 0x9910, RZ ;  /* 0x000099100d0e7816 */ /* 0x000fe400000000ff */
[----:B------:R-:W-:Y:S01]  /*0990*/  PRMT R17, R12, 0x9910, RZ ;  /* 0x000099100c117816 */ /* 0x000fe200000000ff */
[----:B------:R-:W-:Y:S01]  /*09a0*/  IMAD.IADD R9, R15, 0x1, R16 ;  /* 0x000000010f097824 */ /* 0x000fe200078e0210 */
[----:B------:R-:W-:Y:S01]  /*09b0*/  PRMT R15, R4, 0x9910, RZ ;  /* 0x00009910040f7816 */ /* 0x000fe200000000ff */
[----:B------:R-:W-:Y:S01]  /*09c0*/  IMAD R14, R14, 0x30, RZ ;  /* 0x000000300e0e7824 */ /* 0x000fe200078e02ff */
[----:B------:R-:W-:-:S02]  /*09d0*/  PRMT R16, R11, 0x9910, RZ ;  /* 0x000099100b107816 */ /* 0x000fc400000000ff */
[----:B------:R-:W-:Y:S01]  /*09e0*/  PRMT R0, R0, 0x7710, RZ ;  /* 0x0000771000007816 */ /* 0x000fe200000000ff */
[----:B------:R-:W-:Y:S01]  /*09f0*/  IMAD.MOV R14, RZ, RZ, -R14 ;  /* 0x000000ffff0e7224 */ /* 0x000fe200078e0a0e */
[----:B------:R-:W-:Y:S01]  /*0a00*/  LEA.HI R4, R3, 0x18, RZ, 0x1e ;  /* 0x0000001803047811 */ /* 0x000fe200078ff0ff */
[----:B------:R-:W-:Y:S01]  /*0a10*/  IMAD.MOV.U32 R12, RZ, RZ, R16 ;  /* 0x000000ffff0c7224 */ /* 0x000fe200078e0010 */
[----:B------:R-:W-:Y:S02]  /*0a20*/  MOV R11, R15 ;  /* 0x0000000f000b7202 */ /* 0x000fe40000000f00 */
[----:B------:R-:W-:Y:S02]  /*0a30*/  MOV R15, R17 ;  /* 0x00000011000f7202 */ /* 0x000fe40000000f00 */
[-C--:B------:R-:W-:Y:S02]  /*0a40*/  IADD3 R0, PT, PT, R0, R3.reuse, RZ ;  /* 0x0000000300007210 */ /* 0x080fe40007ffe0ff */
[----:B------:R-:W-:Y:S01]  /*0a50*/  LOP3.LUT R16, R4, 0xffff, RZ, 0xc0, !PT ;  /* 0x0000ffff04107812 */ /* 0x000fe200078ec0ff */
[----:B------:R-:W-:Y:S01]  /*0a60*/  IMAD R4, R11, 0x25, RZ ;  /* 0x000000250b047824 */ /* 0x000fe200078e02ff */
[----:B------:R-:W-:Y:S01]  /*0a70*/  PRMT R14, R14, 0x7710, RZ ;  /* 0x000077100e0e7816 */ /* 0x000fe200000000ff */
[----:B------:R-:W-:Y:S01]  /*0a80*/  IMAD R11, R12, 0x25, RZ ;  /* 0x000000250c0b7824 */ /* 0x000fe200078e02ff */
[----:B------:R-:W-:Y:S01]  /*0a90*/  MOV R100, RZ ;  /* 0x000000ff00647202 */ /* 0x000fe20000000f00 */
[----:B------:R-:W-:Y:S01]  /*0aa0*/  IMAD R12, R15, 0x25, RZ ;  /* 0x000000250f0c7824 */ /* 0x000fe200078e02ff */
[----:B------:R-:W-:Y:S01]  /*0ab0*/  IADD3 R14, PT, PT, R14, R3, RZ ;  /* 0x000000030e0e7210 */ /* 0x000fe20007ffe0ff */
[----:B------:R-:W-:Y:S01]  /*0ac0*/  IMAD.SHL.U32 R0, R0, 0x80, RZ ;  /* 0x0000008000007824 */ /* 0x000fe200078e00ff */
[----:B------:R-:W-:-:S02]  /*0ad0*/  LOP3.LUT R4, R4, 0xffff, RZ, 0xc0, !PT ;  /* 0x0000ffff04047812 */ /* 0x000fc400078ec0ff */
[----:B------:R-:W-:Y:S02]  /*0ae0*/  CS2R R2, SRZ ;  /* 0x0000000000027805 */ /* 0x000fe4000001ff00 */
[----:B------:R-:W-:Y:S01]  /*0af0*/  LOP3.LUT R11, R11, 0xffff, RZ, 0xc0, !PT ;  /* 0x0000ffff0b0b7812 */ /* 0x000fe200078ec0ff */
[----:B------:R-:W-:Y:S01]  /*0b00*/  IMAD R15, R16, 0x124a, RZ ;  /* 0x0000124a100f7824 */ /* 0x000fe200078e02ff */
[----:B------:R-:W-:Y:S02]  /*0b10*/  LOP3.LUT R12, R12, 0xffff, RZ, 0xc0, !PT ;  /* 0x0000ffff0c0c7812 */ /* 0x000fe400078ec0ff */
[----:B------:R-:W-:Y:S02]  /*0b20*/  LOP3.LUT R0, R0, 0x1e00, RZ, 0xc0, !PT ;  /* 0x00001e0000007812 */ /* 0x000fe400078ec0ff */
[----:B------:R-:W-:Y:S02]  /*0b30*/  LOP3.LUT R14, R14, 0xffff, RZ, 0xc0, !PT ;  /* 0x0000ffff0e0e7812 */ /* 0x000fe400078ec0ff */
[----:B------:R-:W-:-:S02]  /*0b40*/  SHF.R.U32.HI R17, RZ, 0x9, R4 ;  /* 0x00000009ff117819 */ /* 0x000fc40000011604 */
[----:B------:R-:W-:Y:S02]  /*0b50*/  SHF.R.U32.HI R19, RZ, 0x9, R11 ;  /* 0x00000009ff137819 */ /* 0x000fe4000001160b */
[----:B------:R-:W-:Y:S02]  /*0b60*/  SHF.R.U32.HI R21, RZ, 0x9, R12 ;  /* 0x00000009ff157819 */ /* 0x000fe4000001160c */
[----:B------:R-:W-:Y:S01]  /*0b70*/  IADD3 R5, PT, PT, R0, R5, RZ ;  /* 0x0000000500057210 */ /* 0x000fe20007ffe0ff */
[----:B------:R-:W-:Y:S01]  /*0b80*/  HFMA2 R0, -RZ, RZ, 0, 0 ;  /* 0x00000000ff007431 */ /* 0x000fe200000001ff */
[----:B------:R-:W-:Y:S02]  /*0b90*/  MOV R112, RZ ;  /* 0x000000ff00707202 */ /* 0x000fe40000000f00 */
[----:B------:R-:W-:Y:S02]  /*0ba0*/  SHF.R.U32.HI R14, RZ, 0x3, R14 ;  /* 0x00000003ff0e7819 */ /* 0x000fe4000001160e */
[----:B------:R-:W-:-:S02]  /*0bb0*/  LOP3.LUT R17, R17, 0xffff, RZ, 0xc0, !PT ;  /* 0x0000ffff11117812 */ /* 0x000fc400078ec0ff */
[----:B------:R-:W-:Y:S02]  /*0bc0*/  LOP3.LUT R19, R19, 0xffff, RZ, 0xc0, !PT ;  /* 0x0000ffff13137812 */ /* 0x000fe400078ec0ff */
[----:B0-----:R-:W-:-:S07]  /*0bd0*/  LOP3.LUT R21, R21, 0xffff, RZ, 0xc0, !PT ;  /* 0x0000ffff15157812 */ /* 0x001fce00078ec0ff */
.L_x_7:
[----:B------:R-:W0:Y:S01]  /*0be0*/  S2R R4, SR_CTAID.X ;  /* 0x0000000000047919 */ /* 0x000e220000002500 */
[----:B------:R-:W-:Y:S01]  /*0bf0*/  UPLOP3.LUT UP1, UPT, UPT, UPT, UP0, 0x80, 0x8 ;  /* 0x000000000008789c */ /* 0x000fe20003f2f000 */
[----:B------:R-:W1:Y:S01]  /*0c00*/  S2R R16, SR_TID.X ;  /* 0x0000000000107919 */ /* 0x000e620000002100 */
[----:B0-----:R-:W-:Y:S02]  /*0c10*/  SHF.R.U32.HI R12, RZ, 0x4, R4 ;  /* 0x00000004ff0c7819 */ /* 0x001fe40000011604 */
[----:B-1----:R-:W-:-:S03]  /*0c20*/  LOP3.LUT R4, R16, 0xffff, RZ, 0xc0, !PT ;  /* 0x0000ffff10047812 */ /* 0x002fc600078ec0ff */
[----:B------:R-:W-:Y:S01]  /*0c30*/  IMAD R23, R12, 0x3, R19 ;  /* 0x000000030c177824 */ /* 0x000fe200078e0213 */
[----:B------:R-:W-:Y:S01]  /*0c40*/  LEA.HI R18, R16, 0x6, RZ, 0x1e ;  /* 0x0000000610127811 */ /* 0x000fe200078ff0ff */
[----:B------:R-:W-:Y:S01]  /*0c50*/  IMAD R11, R12, 0x3, R17 ;  /* 0x000000030c0b7824 */ /* 0x000fe200078e0211 */
[----:B------:R-:W-:Y:S01]  /*0c60*/  LEA.HI R41, R16, 0xa, RZ, 0x1e ;  /* 0x0000000a10297811 */ /* 0x000fe200078ff0ff */
[----:B------:R-:W-:Y:S01]  /*0c70*/  IMAD R4, R4, 0x493, RZ ;  /* 0x0000049304047824 */ /* 0x000fe200078e02ff */
[----:B------:R-:W-:Y:S01]  /*0c80*/  LOP3.LUT P4, RZ, R10, R23, RZ, 0xfc, !PT ;  /* 0x000000170aff7212 */ /* 0x000fe2000788fcff */
[----:B------:R-:W-:Y:S01]  /*0c90*/  IMAD R39, R12, 0x3, R21 ;  /* 0x000000030c277824 */ /* 0x000fe200078e0215 */
[----:B------:R-:W-:Y:S02]  /*0ca0*/  IADD3 R23, PT, PT, R23, R10, RZ ;  /* 0x0000000a17177210 */ /* 0x000fe40007ffe0ff */
[----:B------:R-:W-:Y:S02]  /*0cb0*/  LOP3.LUT P2, RZ, R10, R11, RZ, 0xfc, !PT ;  /* 0x0000000b0aff7212 */ /* 0x000fe4000784fcff */
[----:B------:R-:W-:-:S02]  /*0cc0*/  ISETP.GT.U32.OR P4, PT, R23, 0xc, !P4 ;  /* 0x0000000c1700780c */ /* 0x000fc40006784470 */
[----:B------:R-:W-:Y:S02]  /*0cd0*/  IADD3 R11, PT, PT, R11, R10, RZ ;  /* 0x0000000a0b0b7210 */ /* 0x000fe40007ffe0ff */
[----:B------:R-:W-:Y:S02]  /*0ce0*/  SHF.R.U32.HI R23, RZ, 0x10, R4 ;  /* 0x00000010ff177819 */ /* 0x000fe40000011604 */
[----:B------:R-:W-:Y:S02]  /*0cf0*/  ISETP.GT.U32.OR P2, PT, R11, 0xc, !P2 ;  /* 0x0000000c0b00780c */ /* 0x000fe40005744470 */
[----:B------:R-:W-:Y:S01]  /*0d00*/  LOP3.LUT R4, R18, 0xffff, RZ, 0xc0, !PT ;  /* 0x0000ffff12047812 */ /* 0x000fe200078ec0ff */
[----:B------:R-:W-:Y:S01]  /*0d10*/  IMAD R11, R12, 0x3, R23 ;  /* 0x000000030c0b7824 */ /* 0x000fe200078e0217 */
[----:B------:R-:W-:Y:S01]  /*0d20*/  LOP3.LUT P3, RZ, R10, R39, RZ, 0xfc, !PT ;  /* 0x000000270aff7212 */ /* 0x000fe2000786fcff */
[----:B------:R-:W-:Y:S01]  /*0d30*/  IMAD.IADD R39, R39, 0x1, R10 ;  /* 0x0000000127277824 */ /* 0x000fe200078e020a */
[----:B------:R-:W-:Y:S01]  /*0d40*/  LEA.HI R38, R16, 0x4, RZ, 0x1e ;  /* 0x0000000410267811 */ /* 0x000fe200078ff0ff */
[----:B------:R-:W-:Y:S01]  /*0d50*/  IMAD R4, R4, 0x124a, RZ ;  /* 0x0000124a04047824 */ /* 0x000fe200078e02ff */
[----:B------:R-:W-:-:S02]  /*0d60*/  LOP3.LUT P0, RZ, R10, R11, RZ, 0xfc, !PT ;  /* 0x0000000b0aff7212 */ /* 0x000fc4000780fcff */
[----:B------:R-:W-:Y:S02]  /*0d70*/  LOP3.LUT R40, R41, 0xffff, RZ, 0xc0, !PT ;  /* 0x0000ffff29287812 */ /* 0x000fe400078ec0ff */
[----:B------:R-:W-:Y:S02]  /*0d80*/  IADD3 R11, PT, PT, R11, R10, RZ ;  /* 0x0000000a0b0b7210 */ /* 0x000fe40007ffe0ff */
[----:B------:R-:W-:Y:S01]  /*0d90*/  ISETP.GT.U32.OR P3, PT, R39, 0xc, !P3 ;  /* 0x0000000c2700780c */ /* 0x000fe20005f64470 */
[----:B------:R-:W-:Y:S01]  /*0da0*/  IMAD R40, R40, 0x124a, RZ ;  /* 0x0000124a28287824 */ /* 0x000fe200078e02ff */
[----:B------:R-:W-:Y:S02]  /*0db0*/  LOP3.LUT R39, R38, 0xffff, RZ, 0xc0, !PT ;  /* 0x0000ffff26277812 */ /* 0x000fe400078ec0ff */
[----:B------:R-:W-:Y:S02]  /*0dc0*/  ISETP.GT.U32.OR P0, PT, R11, 0xc, !P0 ;  /* 0x0000000c0b00780c */ /* 0x000fe40004704470 */
[----:B------:R-:W-:Y:S01]  /*0dd0*/  SHF.R.U32.HI R4, RZ, 0x10, R4 ;  /* 0x00000010ff047819 */ /* 0x000fe20000011604 */
[----:B------:R-:W-:Y:S01]  /*0de0*/  IMAD R39, R39, 0x124a, RZ ;  /* 0x0000124a27277824 */ /* 0x000fe200078e02ff */
[----:B------:R-:W-:-:S02]  /*0df0*/  LEA.HI R20, R16, 0xc, RZ, 0x1e ;  /* 0x0000000c10147811 */ /* 0x000fc400078ff0ff */
[----:B------:R-:W-:Y:S02]  /*0e00*/  PRMT R11, R23, 0x9910, RZ ;  /* 0x00009910170b7816 */ /* 0x000fe400000000ff */
[----:B------:R-:W-:Y:S02]  /*0e10*/  PRMT R42, R4, 0x9910, RZ ;  /* 0x00009910042a7816 */ /* 0x000fe400000000ff */
[----:B------:R-:W-:Y:S02]  /*0e20*/  LOP3.LUT R22, R20, 0xffff, RZ, 0xc0, !PT ;  /* 0x0000ffff14167812 */ /* 0x000fe400078ec0ff */
[----:B------:R-:W-:Y:S02]  /*0e30*/  MOV R4, R11 ;  /* 0x0000000b00047202 */ /* 0x000fe40000000f00 */
[----:B------:R-:W-:Y:S01]  /*0e40*/  SHF.R.U32.HI R40, RZ, 0x10, R40 ;  /* 0x00000010ff287819 */ /* 0x000fe20000011628 */
[----:B------:R-:W-:Y:S01]  /*0e50*/  IMAD R22, R22, 0x124a, RZ ;  /* 0x0000124a16167824 */ /* 0x000fe200078e02ff */
[----:B------:R-:W-:Y:S01]  /*0e60*/  SHF.R.U32.HI R39, RZ, 0x10, R39 ;  /* 0x00000010ff277819 */ /* 0x000fe20000011627 */
[----:B------:R-:W-:Y:S01]  /*0e70*/  IMAD R4, R4, 0x38, RZ ;  /* 0x0000003804047824 */ /* 0x000fe200078e02ff */
[----:B------:R-:W-:-:S02]  /*0e80*/  MOV R11, R42 ;  /* 0x0000002a000b7202 */ /* 0x000fc40000000f00 */
[----:B------:R-:W-:Y:S02]  /*0e90*/  PRMT R40, R40, 0x9910, RZ ;  /* 0x0000991028287816 */ /* 0x000fe400000000ff */
[----:B------:R-:W-:Y:S01]  /*0ea0*/  PRMT R42, R39, 0x9910, RZ ;  /* 0x00009910272a7816 */ /* 0x000fe200000000ff */
[----:B------:R-:W-:Y:S01]  /*0eb0*/  IMAD R11, R11, 0xe, RZ ;  /* 0x0000000e0b0b7824 */ /* 0x000fe200078e02ff */
[----:B------:R-:W-:Y:S01]  /*0ec0*/  SHF.R.U32.HI R22, RZ, 0x10, R22 ;  /* 0x00000010ff167819 */ /* 0x000fe20000011616 */
[----:B------:R-:W-:Y:S01]  /*0ed0*/  IMAD R39, R40, 0xe, RZ ;  /* 0x0000000e28277824 */ /* 0x000fe200078e02ff */
[----:B------:R-:W-:Y:S01]  /*0ee0*/  IADD3 R4, PT, PT, RZ, -R4, RZ ;  /* 0x80000004ff047210 */ /* 0x000fe20007ffe0ff */
[----:B------:R-:W-:Y:S01]  /*0ef0*/  IMAD.MOV.U32 R40, RZ, RZ, R42 ;  /* 0x000000ffff287224 */ /* 0x000fe200078e002a */
[----:B------:R-:W-:Y:S02]  /*0f00*/  IADD3 R42, PT, PT, RZ, -R11, RZ ;  /* 0x8000000bff2a7210 */ /* 0x000fe40007ffe0ff */
[----:B------:R-:W-:Y:S01]  /*0f10*/  PRMT R22, R22, 0x9910, RZ ;  /* 0x0000991016167816 */ /* 0x000fe200000000ff */
[----:B------:R-:W-:Y:S01]  /*0f20*/  IMAD R40, R40, 0xe, RZ ;  /* 0x0000000e28287824 */ /* 0x000fe200078e02ff */
[----:B------:R-:W-:-:S02]  /*0f30*/  PRMT R11, R4, 0x7710, RZ ;  /* 0x00007710040b7816 */ /* 0x000fc400000000ff */
[----:B------:R-:W-:Y:S01]  /*0f40*/  IADD3 R43, PT, PT, RZ, -R39, RZ ;  /* 0x80000027ff2b7210 */ /* 0x000fe20007ffe0ff */
[----:B------:R-:W-:Y:S01]  /*0f50*/  IMAD R22, R22, 0xe, RZ ;  /* 0x0000000e16167824 */ /* 0x000fe200078e02ff */
[----:B------:R-:W-:Y:S01]  /*0f60*/  PRMT R39, R42, 0x7710, RZ ;  /* 0x000077102a277816 */ /* 0x000fe200000000ff */
[----:B------:R-:W-:Y:S01]  /*0f70*/  IMAD.IADD R11, R11, 0x1, R16 ;  /* 0x000000010b0b7824 */ /* 0x000fe200078e0210 */
[----:B------:R-:W-:Y:S01]  /*0f80*/  PRMT R4, R43, 0x7710, RZ ;  /* 0x000077102b047816 */ /* 0x000fe200000000ff */
[----:B------:R-:W-:Y:S01]  /*0f90*/  IMAD.MOV R40, RZ, RZ, -R40 ;  /* 0x000000ffff287224 */ /* 0x000fe200078e0a28 */
[----:B------:R-:W-:Y:S02]  /*0fa0*/  IADD3 R22, PT, PT, RZ, -R22, RZ ;  /* 0x80000016ff167210 */ /* 0x000fe40007ffe0ff */
[----:B------:R-:W-:Y:S02]  /*0fb0*/  IADD3 R41, PT, PT, R41, R4, RZ ;  /* 0x0000000429297210 */ /* 0x000fe40007ffe0ff */
[----:B------:R-:W-:-:S02]  /*0fc0*/  IADD3 R4, PT, PT, R11, -0x34, RZ ;  /* 0xffffffcc0b047810 */ /* 0x000fc40007ffe0ff */
[----:B------:R-:W-:Y:S02]  /*0fd0*/  PRMT R11, R22, 0x7710, RZ ;  /* 0x00007710160b7816 */ /* 0x000fe400000000ff */
[----:B------:R-:W-:Y:S02]  /*0fe0*/  LOP3.LUT R4, R4, 0xffff, RZ, 0xc0, !PT ;  /* 0x0000ffff04047812 */ /* 0x000fe400078ec0ff */
[----:B------:R-:W-:Y:S02]  /*0ff0*/  IADD3 R16, PT, PT, R41, -0xd, RZ ;  /* 0xfffffff329107810 */ /* 0x000fe40007ffe0ff */
[----:B------:R-:W-:Y:S02]  /*1000*/  PRMT R41, R40, 0x7710, RZ ;  /* 0x0000771028297816 */ /* 0x000fe400000000ff */
[----:B------:R-:W-:Y:S02]  /*1010*/  IADD3 R20, PT, PT, R20, R11, RZ ;  /* 0x0000000b14147210 */ /* 0x000fe40007ffe0ff */
[----:B------:R-:W-:Y:S01]  /*1020*/  ISETP.LT.U32.OR P0, PT, R4, 0xffd0, P0 ;  /* 0x0000ffd00400780c */ /* 0x000fe20000701470 */
[----:B------:R-:W-:Y:S01]  /*1030*/  IMAD R4, R12, 0x3, RZ ;  /* 0x000000030c047824 */ /* 0x000fe200078e02ff */
[----:B------:R-:W-:Y:S01]  /*1040*/  LOP3.LUT R11, R16, 0xffff, RZ, 0xc0, !PT ;  /* 0x0000ffff100b7812 */ /* 0x000fe200078ec0ff */
[----:B------:R-:W-:Y:S01]  /*1050*/  IMAD.IADD R41, R38, 0x1, R41 ;  /* 0x0000000126297824 */ /* 0x000fe200078e0229 */
[----:B------:R-:W-:-:S02]  /*1060*/  IADD3 R39, PT, PT, R18, R39, RZ ;  /* 0x0000002712277210 */ /* 0x000fc40007ffe0ff */
[----:B------:R-:W-:Y:S02]  /*1070*/  ISETP.GE.U32.AND P1, PT, R11, 0xfff4, PT ;  /* 0x0000fff40b00780c */ /* 0x000fe40003f26070 */
[----:B------:R-:W-:Y:S02]  /*1080*/  LEA.HI R11, R15, R4, RZ, 0x10 ;  /* 0x000000040f0b7211 */ /* 0x000fe400078f80ff */
[----:B------:R-:W-:Y:S02]  /*1090*/  IADD3 R16, PT, PT, R39, -0xd, RZ ;  /* 0xfffffff327107810 */ /* 0x000fe40007ffe0ff */
[----:B------:R-:W-:Y:S01]  /*10a0*/  IADD3 R12, PT, PT, R20, -0xd, RZ ;  /* 0xfffffff3140c7810 */ /* 0x000fe20007ffe0ff */
[----:B------:R-:W-:Y:S01]  /*10b0*/  IMAD.IADD R11, R11, 0x1, R10 ;  /* 0x000000010b0b7824 */ /* 0x000fe200078e020a */
[----:B------:R-:W-:Y:S02]  /*10c0*/  IADD3 R41, PT, PT, R41, -0xd, RZ ;  /* 0xfffffff329297810 */ /* 0x000fe40007ffe0ff */
[----:B------:R-:W-:-:S02]  /*10d0*/  LOP3.LUT R16, R16, 0xffff, RZ, 0xc0, !PT ;  /* 0x0000ffff10107812 */ /* 0x000fc400078ec0ff */
[----:B------:R-:W-:Y:S02]  /*10e0*/  LOP3.LUT R12, R12, 0xffff, RZ, 0xc0, !PT ;  /* 0x0000ffff0c0c7812 */ /* 0x000fe400078ec0ff */
[----:B------:R-:W-:Y:S02]  /*10f0*/  LOP3.LUT R4, R41, 0xffff, RZ, 0xc0, !PT ;  /* 0x0000ffff29047812 */ /* 0x000fe400078ec0ff */
[----:B------:R-:W-:Y:S02]  /*1100*/  ISETP.LT.U32.OR P2, PT, R16, 0xfff4, P2 ;  /* 0x0000fff41000780c */ /* 0x000fe40001741470 */
[----:B------:R-:W-:Y:S02]  /*1110*/  ISETP.LT.U32.OR P4, PT, R12, 0xfff4, P4 ;  /* 0x0000fff40c00780c */ /* 0x000fe40002781470 */
[----:B------:R-:W-:Y:S02]  /*1120*/  ISETP.LT.U32.OR P3, PT, R4, 0xfff4, P3 ;  /* 0x0000fff40400780c */ /* 0x000fe40001f61470 */
[----:B------:R-:W-:-:S02]  /*1130*/  ISETP.GT.U32.OR P1, PT, R11, 0xc, !P1 ;  /* 0x0000000c0b00780c */ /* 0x000fc40004f24470 */
[----:B------:R-:W-:-:S11]  /*1140*/  MOV R16, RZ ;  /* 0x000000ff00107202 */ /* 0x000fd60000000f00 */
.L_x_6:
[----:B------:R-:W0:Y:S01]  /*1150*/  @!P0 LDC.64 R40, c[0x0][0x380] ;  /* 0x0000e000ff288b82 */ /* 0x000e220000000a00 */
[-C--:B------:R-:W-:Y:S01]  /*1160*/  IADD3 R12, PT, PT, R23, R10.reuse, RZ ;  /* 0x0000000a170c7210 */ /* 0x080fe20007ffe0ff */
[----:B------:R-:W-:Y:S01]  /*1170*/  IMAD.IADD R4, R19, 0x1, R10 ;  /* 0x0000000113047824 */ /* 0x000fe200078e020a */
[-C--:B------:R-:W-:Y:S01]  /*1180*/  IADD3 R11, PT, PT, R17, R10.reuse, RZ ;  /* 0x0000000a110b7210 */ /* 0x080fe20007ffe0ff */
[----:B------:R-:W-:Y:S01]  /*1190*/  HFMA2 R20, -RZ, RZ, 0, 0 ;  /* 0x00000000ff147431 */ /* 0x000fe200000001ff */
[----:B------:R-:W-:Y:S01]  /*11a0*/  IADD3 R53, PT, PT, R21, R10, RZ ;  /* 0x0000000a15357210 */ /* 0x000fe20007ffe0ff */
[----:B------:R-:W-:Y:S01]  /*11b0*/  IMAD R55, R12, 0x1800, R5 ;  /* 0x000018000c377824 */ /* 0x000fe200078e0205 */
[----:B------:R-:W-:Y:S01]  /*11c0*/  MOV R12, RZ ;  /* 0x000000ff000c7202 */ /* 0x000fe20000000f00 */
[----:B------:R-:W1:Y:S01]  /*11d0*/  @!P2 LDC.64 R44, c[0x0][0x380] ;  /* 0x0000e000ff2cab82 */ /* 0x000e620000000a00 */
[----:B------:R-:W-:Y:S02]  /*11e0*/  IMAD R49, R11, 0x1800, R6 ;  /* 0x000018000b317824 */ /* 0x000fe400078e0206 */
[----:B------:R-:W-:Y:S01]  /*11f0*/  IMAD R53, R53, 0x1800, R8 ;  /* 0x0000180035357824 */ /* 0x000fe200078e0208 */
[----:B------:R-:W-:Y:S01]  /*1200*/  @!P0 LEA R11, R16, R55, 0x2 ;  /* 0x00000037100b8211 */ /* 0x000fe200078e10ff */
[----:B------:R-:W-:Y:S01]  /*1210*/  IMAD R51, R4, 0x1800, R7 ;  /* 0x0000180004337824 */ /* 0x000fe200078e0207 */
[C---:B------:R-:W-:Y:S01]  /*1220*/  @!P2 LEA R49, R16.reuse, R49, 0x2 ;  /* 0x000000311031a211 */ /* 0x040fe200078e10ff */
[----:B------:R-:W-:Y:S01]  /*1230*/  HFMA2 R4, -RZ, RZ, 0, 0 ;  /* 0x00000000ff047431 */ /* 0x000fe200000001ff */
[----:B------:R-:W2:Y:S01]  /*1240*/  @!P4 LDC.64 R42, c[0x0][0x380] ;  /* 0x0000e000ff2acb82 */ /* 0x000ea20000000a00 */
[C---:B------:R-:W-:Y:S01]  /*1250*/  @!P3 LEA R53, R16.reuse, R53, 0x2 ;  /* 0x000000351035b211 */ /* 0x040fe200078e10ff */
[----:B------:R-:W-:-:S02]  /*1260*/  @!P4 IMAD R51, R16, 0x4, R51 ;  /* 0x000000041033c824 */ /* 0x000fc400078e0233 */
[----:B------:R-:W-:-:S04]  /*1270*/  IMAD.MOV.U32 R18, RZ, RZ, RZ ;  /* 0x000000ffff127224 */ /* 0x000fc800078e00ff */
[----:B------:R-:W3:Y:S01]  /*1280*/  @!P3 LDC.64 R38, c[0x0][0x380] ;  /* 0x0000e000ff26bb82 */ /* 0x000ee20000000a00 */
[----:B0-----:R-:W-:-:S05]  /*1290*/  @!P0 IMAD.WIDE R40, R11, 0x4, R40 ;  /* 0x000000040b288825 */ /* 0x001fca00078e0228 */
[----:B------:R-:W4:Y:S01]  /*12a0*/  @!P0 LDG.E.CONSTANT R4, desc[UR8][R40.64] ;  /* 0x0000000828048981 */ /* 0x000f22000c1e9900 */
[----:B-1----:R-:W-:-:S05]  /*12b0*/  @!P2 IMAD.WIDE R44, R49, 0x4, R44 ;  /* 0x00000004312ca825 */ /* 0x002fca00078e022c */
[----:B------:R-:W5:Y:S01]  /*12c0*/  @!P2 LDG.E.CONSTANT R12, desc[UR8][R44.64] ;  /* 0x000000082c0ca981 */ /* 0x000f62000c1e9900 */
[----:B--2---:R-:W-:-:S05]  /*12d0*/  @!P4 IMAD.WIDE.U32 R42, R51, 0x4, R42 ;  /* 0x00000004332ac825 */ /* 0x004fca00078e002a */
[----:B------:R-:W2:Y:S01]  /*12e0*/  @!P4 LDG.E.CONSTANT R18, desc[UR8][R42.64] ;  /* 0x000000082a12c981 */ /* 0x000ea2000c1e9900 */
[----:B---3--:R-:W-:-:S05]  /*12f0*/  @!P3 IMAD.WIDE.U32 R38, R53, 0x4, R38 ;  /* 0x000000043526b825 */ /* 0x008fca00078e0026 */
[----:B------:R-:W3:Y:S01]  /*1300*/  @!P3 LDG.E.CONSTANT R20, desc[UR8][R38.64] ;  /* 0x000000082614b981 */ /* 0x000ee2000c1e9900 */
[----:B------:R-:W0:Y:S01]  /*1310*/  S2UR UR5, SR_CgaCtaId ;  /* 0x00000000000579c3 */ /* 0x000e220000008800 */
[----:B------:R-:W1:Y:S01]  /*1320*/  S2R R49, SR_TID.X ;  /* 0x0000000000317919 */ /* 0x000e620000002100 */
[----:B------:R-:W-:Y:S02]  /*1330*/  UMOV UR4, 0x400 ;  /* 0x0000040000047882 */ /* 0x000fe40000000000 */
[----:B0-----:R-:W-:-:S06]  /*1340*/  ULEA UR6, UR5, UR4, 0x18 ;  /* 0x0000000405067291 */ /* 0x001fcc000f8ec0ff */
[C---:B-1----:R-:W-:Y:S01]  /*1350*/  LEA R11, R49.reuse, UR6, 0x2 ;  /* 0x00000006310b7c11 */ /* 0x042fe2000f8e10ff */
[----:B------:R-:W-:Y:S01]  /*1360*/  BAR.SYNC.DEFER_BLOCKING 0x0 ;  /* 0x0000000000007b1d */ /* 0x000fe20000010000 */
[----:B------:R-:W-:-:S05]  /*1370*/  ISETP.GT.U32.AND P5, PT, R49, 0x7f, PT ;  /* 0x0000007f3100780c */ /* 0x000fca0003fa4070 */
[----:B------:R-:W-:Y:S01]  /*1380*/  BSSY.RECONVERGENT B0, `(.L_x_0) ;  /* 0x0000011000007945 */ /* 0x000fe20003800200 */
[----:B----4-:R0:W-:Y:S04]  /*1390*/  STS [R11], R4 ;  /* 0x000000040b007388 */ /* 0x0101e80000000800 */
[----:B-----5:R0:W-:Y:S04]  /*13a0*/  STS [R11+0x300], R12 ;  /* 0x0003000c0b007388 */ /* 0x0201e80000000800 */
[----:B--2---:R0:W-:Y:S04]  /*13b0*/  STS [R11+0x600], R18 ;  /* 0x000600120b007388 */ /* 0x0041e80000000800 */
[----:B---3--:R0:W-:Y:S01]  /*13c0*/  STS [R11+0x900], R20 ;  /* 0x000900140b007388 */ /* 0x0081e20000000800 */
[----:B------:R-:W-:Y:S05]  /*13d0*/  @P5 BRA `(.L_x_1) ;  /* 0x00000000002c5947 */ /* 0x000fea0003800000 */
[----:B------:R-:W-:Y:S01]  /*13e0*/  BSSY.RECONVERGENT B1, `(.L_x_2) ;  /* 0x0000009000017945 */ /* 0x000fe20003800200 */
[----:B------:R-:W-:-:S03]  /*13f0*/  MOV R38, RZ ;  /* 0x000000ff00267202 */ /* 0x000fc60000000f00 */
[----:B------:R-:W-:Y:S05]  /*1400*/  @P1 BRA `(.L_x_3) ;  /* 0x0000000000181947 */ /* 0x000fea0003800000 */
[----:B------:R-:W1:Y:S01]  /*1410*/  LDC.64 R38, c[0x0][0x380] ;  /* 0x0000e000ff267b82 */ /* 0x000e620000000a00 */
[----:B0-----:R-:W-:-:S05]  /*1420*/  LEA.HI R4, R15, R10, RZ, 0x10 ;  /* 0x0000000a0f047211 */ /* 0x001fca00078f80ff */
[----:B------:R-:W-:-:S05]  /*1430*/  IMAD R41, R4, 0x1800, R9 ;  /* 0x0000180004297824 */ /* 0x000fca00078e0209 */
[----:B------:R-:W-:-:S05]  /*1440*/  LEA R41, R16, R41, 0x2 ;  /* 0x0000002910297211 */ /* 0x000fca00078e10ff */
[----:B-1----:R-:W-:-:S06]  /*1450*/  IMAD.WIDE.U32 R38, R41, 0x4, R38 ;  /* 0x0000000429267825 */ /* 0x002fcc00078e0026 */
[----:B------:R1:W5:Y:S02]  /*1460*/  LDG.E.CONSTANT R38, desc[UR8][R38.64] ;  /* 0x0000000826267981 */ /* 0x000364000c1e9900 */
.L_x_3:
[----:B------:R-:W-:Y:S05]  /*1470*/  BSYNC.RECONVERGENT B1 ;  /* 0x0000000000017941 */ /* 0x000fea0003800200 */
.L_x_2:
[----:B-----5:R2:W-:Y:S02]  /*1480*/  STS [R11+0xc00], R38 ;  /* 0x000c00260b007388 */ /* 0x0205e40000000800 */
.L_x_1:
[----:B------:R-:W-:Y:S05]  /*1490*/  BSYNC.RECONVERGENT B0 ;  /* 0x0000000000007941 */ /* 0x000fea0003800200 */
.L_x_0:
[----:B0-2---:R-:W0:Y:S01]  /*14a0*/  S2R R11, SR_CTAID.X ;  /* 0x00000000000b7919 */ /* 0x005e220000002500 */
[C---:B------:R-:W-:Y:S01]  /*14b0*/  IMAD.SHL.U32 R4, R49.reuse, 0x800, RZ ;  /* 0x0000080031047824 */ /* 0x040fe200078e00ff */
[----:B------:R-:W2:Y:S01]  /*14c0*/  LDC.64 R42, c[0x0][0x388] ;  /* 0x0000e200ff2a7b82 */ /* 0x000ea20000000a00 */
[----:B-1----:R-:W-:-:S03]  /*14d0*/  SHF.L.U32 R39, R49, 0x4, RZ ;  /* 0x0000000431277819 */ /* 0x002fc600000006ff */
[----:B------:R-:W-:Y:S02]  /*14e0*/  LOP3.LUT R4, R4, 0x1e000f, R49, 0xc8, !PT ;  /* 0x001e000f04047812 */ /* 0x000fe400078ec831 */
[----:B0-----:R-:W-:-:S04]  /*14f0*/  SHF.L.U32 R11, R11, 0x4, RZ ;  /* 0x000000040b0b7819 */ /* 0x001fc800000006ff */
[----:B------:R-:W-:-:S04]  /*1500*/  LOP3.LUT R4, R4, 0xf0, R11, 0xf8, !PT ;  /* 0x000000f004047812 */ /* 0x000fc800078ef80b */
[----:B------:R-:W-:-:S04]  /*1510*/  LOP3.LUT R39, R4, 0x300, R39, 0xf8, !PT ;  /* 0x0000030004277812 */ /* 0x000fc800078ef827 */
[----:B------:R-:W-:-:S05]  /*1520*/  LEA R39, R16, R39, 0xa ;  /* 0x0000002710277211 */ /* 0x000fca00078e50ff */
[----:B------:R-:W-:-:S04]  /*1530*/  IMAD R39, R10, -0x100000, R39 ;  /* 0xfff000000a277824 */ /* 0x000fc800078e0227 */
[C---:B------:R-:W-:Y:S01]  /*1540*/  VIADD R11, R39.reuse, 0x100000 ;  /* 0x00100000270b7836 */ /* 0x040fe20000000000 */
[C---:B------:R-:W-:Y:S02]  /*1550*/  IADD3 R41, PT, PT, R39.reuse, 0x160000, RZ ;  /* 0x0016000027297810 */ /* 0x040fe40007ffe0ff */
[----:B------:R-:W-:Y:S01]  /*1560*/  @!P5 IADD3 R45, PT, PT, R39, 0x1c0000, RZ ;  /* 0x001c0000272dd810 */ /* 0x000fe20007ffe0ff */
[----:B--2---:R-:W-:-:S04]  /*1570*/  IMAD.WIDE.U32 R38, R11, 0x4, R42 ;  /* 0x000000040b267825 */ /* 0x004fc800078e002a */
[--C-:B------:R-:W-:Y:S02]  /*1580*/  IMAD.WIDE.U32 R40, R41, 0x4, R42.reuse ;  /* 0x0000000429287825 */ /* 0x100fe400078e002a */
[----:B------:R-:W2:Y:S02]  /*1590*/  LDG.E.CONSTANT R38, desc[UR8][R38.64] ;  /* 0x0000000826267981 */ /* 0x000ea4000c1e9900 */
[----:B------:R-:W-:Y:S02]  /*15a0*/  @!P5 IMAD.WIDE.U32 R42, R45, 0x4, R42 ;  /* 0x000000042d2ad825 */ /* 0x000fe400078e002a */
[----:B------:R-:W3:Y:S04]  /*15b0*/  LDG.E.CONSTANT R40, desc[UR8][R40.64] ;  /* 0x0000000828287981 */ /* 0x000ee8000c1e9900 */
[----:B------:R-:W4:Y:S01]  /*15c0*/  @!P5 LDG.E.CONSTANT R42, desc[UR8][R42.64] ;  /* 0x000000082a2ad981 */ /* 0x000f22000c1e9900 */
[----:B------:R-:W-:-:S04]  /*15d0*/  UIADD3 UR4, UPT, UPT, UR4, 0xe00, URZ ;  /* 0x00000e0004047890 */ /* 0x000fc8000fffe0ff */
[----:B------:R-:W-:-:S06]  /*15e0*/  ULEA UR4, UR5, UR4, 0x18 ;  /* 0x0000000405047291 */ /* 0x000fcc000f8ec0ff */
[----:B------:R-:W-:Y:S02]  /*15f0*/  LEA R11, R49, UR4, 0x2 ;  /* 0x00000004310b7c11 */ /* 0x000fe4000f8e10ff */
[----:B------:R-:W-:-:S03]  /*1600*/  MOV R18, RZ ;  /* 0x000000ff00127202 */ /* 0x000fc60000000f00 */
[----:B--2---:R0:W-:Y:S04]  /*1610*/  STS [R11], R38 ;  /* 0x000000260b007388 */ /* 0x0041e80000000800 */
[----:B---3--:R0:W-:Y:S04]  /*1620*/  STS [R11+0x300], R40 ;  /* 0x000300280b007388 */ /* 0x0081e80000000800 */
[----:B----4-:R0:W-:Y:S01]  /*1630*/  @!P5 STS [R11+0x600], R42 ;  /* 0x0006002a0b00d388 */ /* 0x0101e20000000800 */
[----:B------:R-:W-:Y:S06]  /*1640*/  BAR.SYNC.DEFER_BLOCKING 0x0 ;  /* 0x0000000000007b1d */ /* 0x000fec0000010000 */
.L_x_5:
[----:B------:R-:W1:Y:S01]  /*1650*/  S2R R4, SR_TID.X ;  /* 0x0000000000047919 */ /* 0x000e620000002100 */
[----:B------:R-:W2:Y:S01]  /*1660*/  S2UR UR6, SR_CgaCtaId ;  /* 0x00000000000679c3 */ /* 0x000ea20000008800 */
[----:B------:R-:W-:Y:S01]  /*1670*/  UMOV UR4, 0x400 ;  /* 0x0000040000047882 */ /* 0x000fe20000000000 */
[----:B------:R-:W-:Y:S01]  /*1680*/  PRMT R12, R13, 0x9910, RZ ;  /* 0x000099100d0c7816 */ /* 0x000fe200000000ff */
[----:B------:R-:W-:Y:S01]  /*1690*/  UIADD3 UR5, UPT, UPT, UR4, 0xe00, URZ ;  /* 0x00000e0004057890 */ /* 0x000fe2000fffe0ff */
[----:B------:R-:W-:Y:S01]  /*16a0*/  LOP3.LUT R22, R14, 0xffff, RZ, 0xc0, !PT ;  /* 0x0000ffff0e167812 */ /* 0x000fe200078ec0ff */
[----:B------:R-:W-:Y:S02]  /*16b0*/  UPLOP3.LUT UP0, UPT, UPT, UPT, UPT, 0x80, 0x8 ;  /* 0x000000000008789c */ /* 0x000fe40003f0f070 */
[----:B------:R-:W-:-:S05]  /*16c0*/  IMAD R12, R12, 0xe0, RZ ;  /* 0x000000e00c0c7824 */ /* 0x000fca00078e02ff */
[----:B------:R-:W-:Y:S01]  /*16d0*/  LOP3.LUT R39, R12, 0xffff, RZ, 0xc0, !PT ;  /* 0x0000ffff0c277812 */ /* 0x000fe200078ec0ff */
[----:B------:R-:W-:-:S04]  /*16e0*/  HFMA2 R12, -RZ, RZ, 0, 0 ;  /* 0x00000000ff0c7431 */ /* 0x000fc800000001ff */
[----:B------:R-:W-:Y:S01]  /*16f0*/  IMAD.IADD R20, R39, 0x1, R18 ;  /* 0x0000000127147824 */ /* 0x000fe200078e0212 */
[----:B--2---:R-:W-:Y:S02]  /*1700*/  ULEA UR5, UR6, UR5, 0x18 ;  /* 0x0000000506057291 */ /* 0x004fe4000f8ec0ff */
[----:B------:R-:W-:Y:S01]  /*1710*/  ULEA UR4, UR6, UR4, 0x18 ;  /* 0x0000000406047291 */ /* 0x000fe2000f8ec0ff */
[----:B-1----:R-:W-:-:S05]  /*1720*/  IMAD.SHL.U32 R4, R4, 0x4, RZ ;  /* 0x0000000404047824 */ /* 0x002fca00078e00ff */
[----:B------:R-:W-:-:S04]  /*1730*/  LOP3.LUT R4, R4, 0x1c, RZ, 0xc0, !PT ;  /* 0x0000001c04047812 */ /* 0x000fc800078ec0ff */
[----:B0-----:R-:W-:-:S04]  /*1740*/  IADD3 R11, PT, PT, R4, UR5, RZ ;  /* 0x00000005040b7c10 */ /* 0x001fc8000fffe0ff */
[----:B------:R-:W-:-:S07]  /*1750*/  LEA R11, R18, R11, 0x6 ;  /* 0x0000000b120b7211 */ /* 0x000fce00078e30ff */
.L_x_4:
[----:B------:R-:W-:Y:S01]  /*1760*/  IADD3 R38, PT, PT, R22, R12, RZ ;  /* 0x0000000c16267210 */ /* 0x000fe20007ffe0ff */
[----:B------:R-:W-:Y:S01]  /*1770*/  IMAD R12, R12, -0x400, R11 ;  /* 0xfffffc000c0c7824 */ /* 0x000fe200078e020b */
[----:B------:R-:W-:Y:S01]  /*1780*/  CS2R R44, SRZ ;  /* 0x00000000002c7805 */ /* 0x000fe2000001ff00 */
[----:B------:R-:W-:Y:S01]  /*1790*/  IMAD.MOV.U32 R59, RZ, RZ, RZ ;  /* 0x000000ffff3b7224 */ /* 0x000fe200078e00ff */
[----:B------:R-:W-:Y:S02]  /*17a0*/  LOP3.LUT R39, R38, 0x1, RZ, 0xc0, !PT ;  /* 0x0000000126277812 */ /* 0x000fe400078ec0ff */
[----:B------:R-:W-:Y:S01]  /*17b0*/  CS2R R50, SRZ ;  /* 0x0000000000327805 */ /* 0x000fe2000001ff00 */
[----:B------:R-:W0:Y:S01]  /*17c0*/  LDS R83, [R12+0x700] ;  /* 0x000700000c537984 */ /* 0x000e220000000800 */
[----:B------:R-:W-:Y:S01]  /*17d0*/  MOV R63, RZ ;  /* 0x000000ff003f7202 */ /* 0x000fe20000000f00 */
[----:B------:R-:W-:Y:S01]  /*17e0*/  IMAD.MOV.U32 R73, RZ, RZ, RZ ;  /* 0x000000ffff497224 */ /* 0x000fe200078e00ff */
[----:B------:R-:W-:Y:S01]  /*17f0*/  ISETP.NE.U32.AND P5, PT, R39, 0x1, PT ;  /* 0x000000012700780c */ /* 0x000fe20003fa5070 */
[----:B------:R-:W-:Y:S01]  /*1800*/  IMAD.MOV.U32 R81, RZ, RZ, RZ ;  /* 0x000000ffff517224 */ /* 0x000fe200078e00ff */
[----:B------:R-:W-:Y:S01]  /*1810*/  SHF.R.U32.HI R39, RZ, 0x1, R38 ;  /* 0x00000001ff277819 */ /* 0x000fe20000011626 */
[----:B------:R-:W-:Y:S01]  /*1820*/  IMAD.MOV.U32 R41, RZ, RZ, RZ ;  /* 0x000000ffff297224 */ /* 0x000fe200078e00ff */
[----:B------:R-:W-:Y:S01]  /*1830*/  MOV R4, RZ ;  /* 0x000000ff00047202 */ /* 0x000fe20000000f00 */
[----:B------:R-:W-:Y:S01]  /*1840*/  LDS R108, [R12+0x620] ;  /* 0x000620000c6c7984 */ /* 0x000fe20000000800 */
[----:B------:R-:W-:Y:S01]  /*1850*/  MOV R55, RZ ;  /* 0x000000ff00377202 */ /* 0x000fe20000000f00 */
[----:B------:R-:W-:Y:S01]  /*1860*/  IMAD R39, R39, 0x38, R20 ;  /* 0x0000003827277824 */ /* 0x000fe200078e0214 */
[----:B------:R-:W-:Y:S01]  /*1870*/  MOV R67, RZ ;  /* 0x000000ff00437202 */ /* 0x000fe20000000f00 */
[----:B------:R-:W-:Y:S01]  /*1880*/  IMAD.MOV.U32 R61, RZ, RZ, RZ ;  /* 0x000000ffff3d7224 */ /* 0x000fe200078e00ff */
[----:B------:R-:W-:Y:S01]  /*1890*/  MOV R71, RZ ;  /* 0x000000ff00477202 */ /* 0x000fe20000000f00 */
[----:B------:R-:W-:Y:S01]  /*18a0*/  LDS R97, [R12+0x500] ;  /* 0x000500000c617984 */ /* 0x000fe20000000800 */
[----:B------:R-:W-:-:S02]  /*18b0*/  LEA R104, R39, UR4, 0x2 ;  /* 0x0000000427687c11 */ /* 0x000fc4000f8e10ff */
[----:B------:R-:W-:Y:S02]  /*18c0*/  CS2R R118, SRZ ;  /* 0x0000000000767805 */ /* 0x000fe4000001ff00 */
[----:B------:R-:W-:Y:S01]  /*18d0*/  MOV R75, RZ ;  /* 0x000000ff004b7202 */ /* 0x000fe20000000f00 */
[----:B------:R-:W1:Y:S01]  /*18e0*/  LDS R39, [R12+0x720] ;  /* 0x000720000c277984 */ /* 0x000e620000000800 */
[----:B------:R-:W-:Y:S01]  /*18f0*/  MOV R77, RZ ;  /* 0x000000ff004d7202 */ /* 0x000fe20000000f00 */
[----:B------:R-:W-:Y:S01]  /*1900*/  IMAD.MOV.U32 R95, RZ, RZ, RZ ;  /* 0x000000ffff5f7224 */ /* 0x000fe200078e00ff */
[----:B------:R-:W-:Y:S01]  /*1910*/  MOV R79, RZ ;  /* 0x000000ff004f7202 */ /* 0x000fe20000000f00 */
[----:B------:R-:W2:Y:S01]  /*1920*/  @P5 LDS R59, [R104+0x30] ;  /* 0x00003000683b5984 */ /* 0x000ea20000000800 */
[----:B------:R-:W-:Y:S01]  /*1930*/  MOV R49, RZ ;  /* 0x000000ff00317202 */ /* 0x000fe20000000f00 */
[----:B------:R-:W-:Y:S01]  /*1940*/  IMAD.MOV.U32 R116, RZ, RZ, RZ ;  /* 0x000000ffff747224 */ /* 0x000fe200078e00ff */
[----:B------:R-:W-:Y:S01]  /*1950*/  MOV R53, RZ ;  /* 0x000000ff00357202 */ /* 0x000fe20000000f00 */
[----:B------:R-:W3:Y:S01]  /*1960*/  @P5 LDS R45, [R104+0x60] ;  /* 0x00006000682d5984 */ /* 0x000ee20000000800 */
[----:B------:R-:W-:Y:S01]  /*1970*/  MOV R65, RZ ;  /* 0x000000ff00417202 */ /* 0x000fe20000000f00 */
[----:B------:R-:W-:Y:S01]  /*1980*/  IMAD.MOV.U32 R105, RZ, RZ, RZ ;  /* 0x000000ffff697224 */ /* 0x000fe200078e00ff */
[----:B------:R-:W-:Y:S01]  /*1990*/  MOV R69, RZ ;  /* 0x000000ff00457202 */ /* 0x000fe20000000f00 */
[----:B------:R-:W4:Y:S01]  /*19a0*/  @P5 LDS R63, [R104+0x40] ;  /* 0x00004000683f5984 */ /* 0x000f220000000800 */
[----:B------:R-:W-:Y:S01]  /*19b0*/  MOV R43, RZ ;  /* 0x000000ff002b7202 */ /* 0x000fe20000000f00 */
[----:B------:R-:W-:Y:S01]  /*19c0*/  UPLOP3.LUT UP2, UPT, UPT, UPT, UP0, 0x80, 0x8 ;  /* 0x000000000008789c */ /* 0x000fe20003f4f000 */
[----:B------:R-:W-:Y:S01]  /*19d0*/  MOV R57, RZ ;  /* 0x000000ff00397202 */ /* 0x000fe20000000f00 */
[----:B------:R-:W5:Y:S01]  /*19e0*/  @P5 LDS R4, [R104] ;  /* 0x0000000068045984 */ /* 0x000f620000000800 */
[----:B------:R-:W-:Y:S01]  /*19f0*/  LOP3.LUT R38, R38, 0x2, RZ, 0xfc, !PT ;  /* 0x0000000226267812 */ /* 0x000fe200078efcff */
[----:B------:R-:W-:Y:S01]  /*1a00*/  UPLOP3.LUT UP0, UPT, UPT, UPT, UPT, 0x40, 0x4 ;  /* 0x000000000004789c */ /* 0x000fe20003f0e870 */
[----:B------:R-:W-:Y:S01]  /*1a10*/  MOV R114, RZ ;  /* 0x000000ff00727202 */ /* 0x000fe20000000f00 */
[----:B------:R-:W5:Y:S01]  /*1a20*/  @P5 LDS R51, [R104+0x10] ;  /* 0x0000100068335984 */ /* 0x000f620000000800 */
[----:B------:R-:W-:Y:S01]  /*1a30*/  LOP3.LUT R38, R38, 0x1, RZ, 0xc0, !PT ;  /* 0x0000000126267812 */ /* 0x000fe200078ec0ff */
[-C--:B0-----:R-:W-:Y:S01]  /*1a40*/  FFMA R42, RZ, R83.reuse, R47 ;  /* 0x00000053ff2a7223 */ /* 0x081fe2000000002f */
[----:B------:R-:W-:Y:S01]  /*1a50*/  MOV R47, RZ ;  /* 0x000000ff002f7202 */ /* 0x000fe20000000f00 */
[----:B------:R-:W0:Y:S01]  /*1a60*/  @P5 LDS R55, [R104+0x20] ;  /* 0x0000200068375984 */ /* 0x000e220000000800 */
[----:B------:R-:W-:Y:S01]  /*1a70*/  ISETP.NE.U32.AND P6, PT, R38, 0x1, PT ;  /* 0x000000012600780c */ /* 0x000fe20003fc5070 */
[-C--:B------:R-:W-:Y:S01]  /*1a80*/  FFMA R38, RZ, R83.reuse, R3 ;  /* 0x00000053ff267223 */ /* 0x080fe20000000003 */
[-C--:B------:R-:W-:Y:S01]  /*1a90*/  FFMA R66, RZ, R83.reuse, R66 ;  /* 0x00000053ff427223 */ /* 0x080fe20000000042 */
[----:B------:R-:W0:Y:S01]  /*1aa0*/  @P5 LDS R67, [R104+0x50] ;  /* 0x0000500068435984 */ /* 0x000e220000000800 */
[-C--:B------:R-:W-:Y:S01]  /*1ab0*/  FFMA R40, RZ, R83.reuse, R64 ;  /* 0x00000053ff287223 */ /* 0x080fe20000000040 */
        /* <DEDUP_REMOVED lines=9> */
[----:B------:R-:W-:Y:S01]  /*1b50*/  FFMA R56, RZ, R83, R56 ;  /* 0x00000053ff387223 */ /* 0x000fe20000000038 */
[----:B------:R-:W0:Y:S01]  /*1b60*/  @P5 LDS R75, [R104+0x80] ;  /* 0x00008000684b5984 */ /* 0x000e220000000800 */
[-C--:B-1----:R-:W-:Y:S01]  /*1b70*/  FFMA R68, RZ, R39.reuse, R29 ;  /* 0x00000027ff447223 */ /* 0x082fe2000000001d */
[-C--:B------:R-:W-:Y:S01]  /*1b80*/  FFMA R52, RZ, R39.reuse, R27 ;  /* 0x00000027ff347223 */ /* 0x080fe2000000001b */
[----:B------:R-:W-:Y:S01]  /*1b90*/  FFMA R27, RZ, R39, R33 ;  /* 0x00000027ff1b7223 */ /* 0x000fe20000000021 */
[----:B------:R-:W1:Y:S01]  /*1ba0*/  @P5 LDS R77, [R104+0x90] ;  /* 0x00009000684d5984 */ /* 0x000e620000000800 */
[----:B--2---:R-:W-:Y:S01]  /*1bb0*/  FFMA R100, R83, R59, R100 ;  /* 0x0000003b53647223 */ /* 0x004fe20000000064 */
[----:B------:R-:W-:Y:S01]  /*1bc0*/  MOV R91, RZ ;  /* 0x000000ff005b7202 */ /* 0x000fe20000000f00 */
[----:B------:R-:W-:Y:S01]  /*1bd0*/  FFMA R106, RZ, R39, R31 ;  /* 0x00000027ff6a7223 */ /* 0x000fe2000000001f */
[----:B------:R-:W2:Y:S01]  /*1be0*/  @P5 LDS R79, [R104+0xa0] ;  /* 0x0000a000684f5984 */ /* 0x000ea20000000800 */
[----:B---3--:R-:W-:Y:S01]  /*1bf0*/  FFMA R84, R39, R45, R84 ;  /* 0x0000002d27547223 */ /* 0x008fe20000000054 */
[----:B------:R-:W-:Y:S01]  /*1c00*/  MOV R45, RZ ;  /* 0x000000ff002d7202 */ /* 0x000fe20000000f00 */
[----:B------:R-:W-:Y:S01]  /*1c10*/  FFMA R54, RZ, R39, R28 ;  /* 0x00000027ff367223 */ /* 0x000fe2000000001c */
[----:B------:R-:W3:Y:S01]  /*1c20*/  @P5 LDS R81, [R104+0xb0] ;  /* 0x0000b00068515984 */ /* 0x000ee20000000800 */
[C---:B----4-:R-:W-:Y:S01]  /*1c30*/  FFMA R90, R83.reuse, R63, R90 ;  /* 0x0000003f535a7223 */ /* 0x050fe2000000005a */
[----:B------:R-:W-:Y:S01]  /*1c40*/  MOV R63, RZ ;  /* 0x000000ff003f7202 */ /* 0x000fe20000000f00 */
[-C--:B------:R-:W-:Y:S01]  /*1c50*/  FFMA R64, RZ, R39.reuse, R0 ;  /* 0x00000027ff407223 */ /* 0x080fe20000000000 */
[----:B------:R-:W4:Y:S01]  /*1c60*/  @P5 LDS R49, [R104] ;  /* 0x0000000068315984 */ /* 0x000f220000000800 */
[C---:B-----5:R-:W-:Y:S01]  /*1c70*/  FFMA R4, R83.reuse, R4, R25 ;  /* 0x0000000453047223 */ /* 0x060fe20000000019 */
[----:B------:R-:W-:Y:S01]  /*1c80*/  FFMA R29, RZ, R39, R32 ;  /* 0x00000027ff1d7223 */ /* 0x000fe20000000020 */
[----:B------:R-:W-:Y:S01]  /*1c90*/  MOV R109, RZ ;  /* 0x000000ff006d7202 */ /* 0x000fe20000000f00 */
[----:B------:R-:W5:Y:S01]  /*1ca0*/  @P5 LDS R53, [R104+0x10] ;  /* 0x0000100068355984 */ /* 0x000f620000000800 */
[C---:B------:R-:W-:Y:S01]  /*1cb0*/  FFMA R112, R83.reuse, R51, R112 ;  /* 0x0000003353707223 */ /* 0x040fe20000000070 */
[----:B------:R-:W-:Y:S01]  /*1cc0*/  MOV R51, RZ ;  /* 0x000000ff00337202 */ /* 0x000fe20000000f00 */
[----:B------:R-:W-:Y:S01]  /*1cd0*/  FFMA R25, RZ, R39, R35 ;  /* 0x00000027ff197223 */ /* 0x000fe20000000023 */
[----:B------:R-:W5:Y:S01]  /*1ce0*/  @P5 LDS R65, [R104+0x40] ;  /* 0x0000400068415984 */ /* 0x000f620000000800 */
[C---:B0-----:R-:W-:Y:S01]  /*1cf0*/  FFMA R110, R83.reuse, R55, R110 ;  /* 0x00000037536e7223 */ /* 0x041fe2000000006e */
[----:B------:R-:W-:Y:S01]  /*1d00*/  MOV R55, RZ ;  /* 0x000000ff00377202 */ /* 0x000fe20000000f00 */
[----:B------:R-:W-:Y:S01]  /*1d10*/  FFMA R84, RZ, R108, R84 ;  /* 0x0000006cff547223 */ /* 0x000fe20000000054 */
[----:B------:R-:W0:Y:S01]  /*1d20*/  @P5 LDS R69, [R104+0x50] ;  /* 0x0000500068455984 */ /* 0x000e220000000800 */
[C---:B------:R-:W-:Y:S01]  /*1d30*/  FFMA R86, R83.reuse, R67, R86 ;  /* 0x0000004353567223 */ /* 0x040fe20000000056 */
[----:B------:R-:W-:Y:S01]  /*1d40*/  IMAD.MOV.U32 R67, RZ, RZ, RZ ;  /* 0x000000ffff437224 */ /* 0x000fe200078e00ff */
[----:B------:R-:W-:Y:S01]  /*1d50*/  MOV R103, RZ ;  /* 0x000000ff00677202 */ /* 0x000fe20000000f00 */
[----:B------:R-:W0:Y:S01]  /*1d60*/  @P5 LDS R41, [R104+0x80] ;  /* 0x0000800068295984 */ /* 0x000e220000000800 */
[----:B------:R-:W-:Y:S01]  /*1d70*/  FFMA R82, R83, R71, R82 ;  /* 0x0000004753527223 */ /* 0x000fe20000000052 */
[----:B------:R-:W-:-:S02]  /*1d80*/  MOV R71, RZ ;  /* 0x000000ff00477202 */ /* 0x000fc40000000f00 */
[----:B------:R-:W0:Y:S01]  /*1d90*/  @P5 LDS R47, [R104+0x80] ;  /* 0x00008000682f5984 */ /* 0x000e220000000800 */
[C---:B------:R-:W-:Y:S01]  /*1da0*/  FFMA R78, R83.reuse, R73, R78 ;  /* 0x00000049534e7223 */ /* 0x040fe2000000004e */
[----:B------:R-:W-:Y:S02]  /*1db0*/  MOV R73, RZ ;  /* 0x000000ff00497202 */ /* 0x000fe40000000f00 */
[----:B------:R-:W0:Y:S01]  /*1dc0*/  @P5 LDS R43, [R104+0x70] ;  /* 0x00007000682b5984 */ /* 0x000e220000000800 */
[C---:B------:R-:W-:Y:S01]  /*1dd0*/  FFMA R76, R83.reuse, R75, R76 ;  /* 0x0000004b534c7223 */ /* 0x040fe2000000004c */
[----:B------:R-:W-:Y:S01]  /*1de0*/  IMAD.MOV.U32 R75, RZ, RZ, RZ ;  /* 0x000000ffff4b7224 */ /* 0x000fe200078e00ff */
[----:B------:R-:W-:Y:S01]  /*1df0*/  MOV R89, RZ ;  /* 0x000000ff00597202 */ /* 0x000fe20000000f00 */
[----:B------:R-:W0:Y:S01]  /*1e00*/  @P5 LDS R57, [R104+0x20] ;  /* 0x0000200068395984 */ /* 0x000e220000000800 */
[----:B-1----:R-:W-:Y:S01]  /*1e10*/  FFMA R74, R83, R77, R74 ;  /* 0x0000004d534a7223 */ /* 0x002fe2000000004a */
[----:B------:R-:W-:-:S02]  /*1e20*/  MOV R77, RZ ;  /* 0x000000ff004d7202 */ /* 0x000fc40000000f00 */
[----:B------:R-:W1:Y:S01]  /*1e30*/  LDS R59, [R12+0x600] ;  /* 0x000600000c3b7984 */ /* 0x000e620000000800 */
[C---:B--2---:R-:W-:Y:S01]  /*1e40*/  FFMA R72, R83.reuse, R79, R72 ;  /* 0x0000004f53487223 */ /* 0x044fe20000000048 */
[----:B------:R-:W-:Y:S02]  /*1e50*/  MOV R79, RZ ;  /* 0x000000ff004f7202 */ /* 0x000fe40000000f00 */
[----:B------:R-:W2:Y:S01]  /*1e60*/  @P5 LDS R45, [R104+0x90] ;  /* 0x00009000682d5984 */ /* 0x000ea20000000800 */
[----:B---3--:R-:W-:Y:S01]  /*1e70*/  FFMA R70, R83, R81, R70 ;  /* 0x0000005153467223 */ /* 0x008fe20000000046 */
[----:B------:R-:W-:Y:S01]  /*1e80*/  MOV R81, RZ ;  /* 0x000000ff00517202 */ /* 0x000fe20000000f00 */
[----:B------:R-:W-:Y:S02]  /*1e90*/  IMAD.MOV.U32 R83, RZ, RZ, RZ ;  /* 0x000000ffff537224 */ /* 0x000fe400078e00ff */
[C---:B----4-:R-:W-:Y:S01]  /*1ea0*/  FFMA R3, R39.reuse, R49, R46 ;  /* 0x0000003127037223 */ /* 0x050fe2000000002e */
[----:B------:R-:W-:Y:S01]  /*1eb0*/  IMAD.MOV.U32 R49, RZ, RZ, RZ ;  /* 0x000000ffff317224 */ /* 0x000fe200078e00ff */
[----:B------:R-:W3:Y:S01]  /*1ec0*/  @P5 LDS R50, [R104+0x90] ;  /* 0x0000900068325984 */ /* 0x000ee20000000800 */
[----:B------:R-:W-:Y:S01]  /*1ed0*/  FFMA R46, RZ, R39, R37 ;  /* 0x00000027ff2e7223 */ /* 0x000fe20000000025 */
[C---:B-----5:R-:W-:Y:S01]  /*1ee0*/  FFMA R98, R39.reuse, R53, R98 ;  /* 0x0000003527627223 */ /* 0x060fe20000000062 */
[----:B------:R-:W-:Y:S01]  /*1ef0*/  MOV R53, RZ ;  /* 0x000000ff00357202 */ /* 0x000fe20000000f00 */
[----:B------:R-:W4:Y:S01]  /*1f00*/  @P5 LDS R44, [R104+0xa0] ;  /* 0x0000a000682c5984 */ /* 0x000f220000000800 */
[----:B------:R-:W-:Y:S01]  /*1f10*/  MOV R87, RZ ;  /* 0x000000ff00577202 */ /* 0x000fe20000000f00 */
[C---:B------:R-:W-:Y:S01]  /*1f20*/  FFMA R92, R39.reuse, R65, R92 ;  /* 0x00000041275c7223 */ /* 0x040fe2000000005c */
[----:B------:R-:W-:Y:S01]  /*1f30*/  MOV R65, RZ ;  /* 0x000000ff00417202 */ /* 0x000fe20000000f00 */
[----:B------:R-:W5:Y:S01]  /*1f40*/  @P5 LDS R61, [R104+0x30] ;  /* 0x00003000683d5984 */ /* 0x000f620000000800 */
[----:B------:R-:W-:Y:S01]  /*1f50*/  MOV R85, RZ ;  /* 0x000000ff00557202 */ /* 0x000fe20000000f00 */
[C---:B0-----:R-:W-:Y:S01]  /*1f60*/  FFMA R88, R39.reuse, R69, R88 ;  /* 0x0000004527587223 */ /* 0x041fe20000000058 */
[----:B------:R-:W-:Y:S01]  /*1f70*/  MOV R69, RZ ;  /* 0x000000ff00457202 */ /* 0x000fe20000000f00 */
[----:B------:R-:W0:Y:S01]  /*1f80*/  @P5 LDS R114, [R104+0xb0] ;  /* 0x0000b00068725984 */ /* 0x000e220000000800 */
[----:B------:R-:W-:Y:S01]  /*1f90*/  MOV R121, RZ ;  /* 0x000000ff00797202 */ /* 0x000fe20000000f00 */
[C---:B------:R-:W-:Y:S01]  /*1fa0*/  FFMA R102, R39.reuse, R41, R102 ;  /* 0x0000002927667223 */ /* 0x040fe20000000066 */
        /* <DEDUP_REMOVED lines=8> */
[----:B------:R-:W-:Y:S01]  /*2030*/  IMAD.MOV.U32 R43, RZ, RZ, RZ ;  /* 0x000000ffff2b7224 */ /* 0x000fe200078e00ff */
[----:B------:R-:W0:Y:S01]  /*2040*/  @P5 LDS R67, [R104+0x30] ;  /* 0x0000300068435984 */ /* 0x000e220000000800 */
[-C--:B------:R-:W-:Y:S01]  /*2050*/  FFMA R115, RZ, R108.reuse, R3 ;  /* 0x0000006cff737223 */ /* 0x080fe20000000003 */
[C---:B------:R-:W-:Y:S01]  /*2060*/  FFMA R96, R39.reuse, R57, R96 ;  /* 0x0000003927607223 */ /* 0x040fe20000000060 */
[----:B------:R-:W-:Y:S01]  /*2070*/  MOV R57, RZ ;  /* 0x000000ff00397202 */ /* 0x000fe20000000f00 */
[----:B------:R-:W0:Y:S01]  /*2080*/  @P5 LDS R69, [R104+0x40] ;  /* 0x0000400068455984 */ /* 0x000e220000000800 */
[----:B------:R-:W-:Y:S01]  /*2090*/  FFMA R98, RZ, R108, R98 ;  /* 0x0000006cff627223 */ /* 0x000fe20000000062 */
[-C--:B-1----:R-:W-:Y:S01]  /*20a0*/  FFMA R113, RZ, R59.reuse, R100 ;  /* 0x0000003bff717223 */ /* 0x082fe20000000064 */
[----:B------:R-:W-:Y:S01]  /*20b0*/  CS2R R100, SRZ ;  /* 0x0000000000647805 */ /* 0x000fe2000001ff00 */
[----:B------:R-:W1:Y:S01]  /*20c0*/  @P5 LDS R71, [R104+0x50] ;  /* 0x0000500068475984 */ /* 0x000e620000000800 */
[----:B------:R-:W-:Y:S01]  /*20d0*/  FFMA R93, RZ, R59, R72 ;  /* 0x0000003bff5d7223 */ /* 0x000fe20000000048 */
[----:B--2---:R-:W-:Y:S01]  /*20e0*/  FFMA R31, R108, R45, R106 ;  /* 0x0000002d6c1f7223 */ /* 0x004fe2000000006a */
[----:B------:R-:W-:Y:S01]  /*20f0*/  CS2R R106, SRZ ;  /* 0x00000000006a7805 */ /* 0x000fe2000001ff00 */
[----:B------:R-:W2:Y:S01]  /*2100*/  @P5 LDS R73, [R104+0x60] ;  /* 0x0000600068495984 */ /* 0x000ea20000000800 */
[----:B------:R-:W-:Y:S01]  /*2110*/  MOV R72, RZ ;  /* 0x000000ff00487202 */ /* 0x000fe20000000f00 */
[-C--:B------:R-:W-:Y:S01]  /*2120*/  FFMA R74, RZ, R59.reuse, R74 ;  /* 0x0000003bff4a7223 */ /* 0x080fe2000000004a */
[----:B------:R-:W-:Y:S01]  /*2130*/  FFMA R112, RZ, R59, R112 ;  /* 0x0000003bff707223 */ /* 0x000fe20000000070 */
[----:B------:R-:W2:Y:S01]  /*2140*/  @P5 LDS R75, [R104+0x70] ;  /* 0x00007000684b5984 */ /* 0x000ea20000000800 */
[C---:B---3--:R-:W-:Y:S01]  /*2150*/  FFMA R123, R39.reuse, R50, R123 ;  /* 0x00000032277b7223 */ /* 0x048fe2000000007b */
[----:B------:R-:W-:Y:S01]  /*2160*/  FFMA R50, RZ, R39, R24 ;  /* 0x00000027ff327223 */ /* 0x000fe20000000018 */
[----:B------:R-:W-:Y:S01]  /*2170*/  FFMA R110, RZ, R59, R110 ;  /* 0x0000003bff6e7223 */ /* 0x000fe2000000006e */
[----:B------:R-:W3:Y:S01]  /*2180*/  @P5 LDS R77, [R104+0x80] ;  /* 0x00008000684d5984 */ /* 0x000ee20000000800 */
[C---:B----4-:R-:W-:Y:S01]  /*2190*/  FFMA R117, R39.reuse, R44, R117 ;  /* 0x0000002c27757223 */ /* 0x050fe20000000075 */
[----:B------:R-:W-:Y:S01]  /*21a0*/  FFMA R44, RZ, R39, R36 ;  /* 0x00000027ff2c7223 */ /* 0x000fe20000000024 */
[----:B------:R-:W-:Y:S01]  /*21b0*/  FFMA R90, RZ, R59, R90 ;  /* 0x0000003bff5a7223 */ /* 0x000fe2000000005a */
[----:B------:R-:W4:Y:S01]  /*21c0*/  @P5 LDS R79, [R104+0x90] ;  /* 0x00009000684f5984 */ /* 0x000f220000000800 */
[C---:B-----5:R-:W-:Y:S01]  /*21d0*/  FFMA R94, R39.reuse, R61, R94 ;  /* 0x0000003d275e7223 */ /* 0x060fe2000000005e */
[----:B------:R-:W-:Y:S01]  /*21e0*/  FFMA R61, RZ, R39, R2 ;  /* 0x00000027ff3d7223 */ /* 0x000fe20000000002 */
[-C--:B------:R-:W-:Y:S01]  /*21f0*/  FFMA R86, RZ, R59.reuse, R86 ;  /* 0x0000003bff567223 */ /* 0x080fe20000000056 */
[----:B------:R-:W5:Y:S01]  /*2200*/  @P5 LDS R81, [R104+0xa0] ;  /* 0x0000a00068515984 */ /* 0x000f620000000800 */
[----:B0-----:R-:W-:Y:S01]  /*2210*/  FFMA R125, R39, R114, R125 ;  /* 0x00000072277d7223 */ /* 0x001fe2000000007d */
[-C--:B------:R-:W-:Y:S01]  /*2220*/  FFMA R114, RZ, R59.reuse, R4 ;  /* 0x0000003bff727223 */ /* 0x080fe20000000004 */
[----:B------:R-:W-:Y:S01]  /*2230*/  FFMA R82, RZ, R59, R82 ;  /* 0x0000003bff527223 */ /* 0x000fe20000000052 */
[----:B------:R-:W0:Y:S01]  /*2240*/  @P5 LDS R83, [R104+0xb0] ;  /* 0x0000b00068535984 */ /* 0x000e220000000800 */
[C---:B------:R-:W-:Y:S01]  /*2250*/  FFMA R0, R59.reuse, R63, R38 ;  /* 0x0000003f3b007223 */ /* 0x040fe20000000026 */
[-C--:B------:R-:W-:Y:S01]  /*2260*/  FFMA R78, RZ, R59.reuse, R78 ;  /* 0x0000003bff4e7223 */ /* 0x080fe2000000004e */
[----:B------:R-:W-:Y:S01]  /*2270*/  FFMA R76, RZ, R59, R76 ;  /* 0x0000003bff4c7223 */ /* 0x000fe2000000004c */
[----:B------:R-:W0:Y:S01]  /*2280*/  @P5 LDS R41, [R104+0x40] ;  /* 0x0000400068295984 */ /* 0x000e220000000800 */
[C---:B------:R-:W-:Y:S01]  /*2290*/  FFMA R24, R59.reuse, R65, R66 ;  /* 0x000000413b187223 */ /* 0x040fe20000000042 */
[----:B------:R-:W-:Y:S01]  /*22a0*/  FFMA R70, RZ, R59, R70 ;  /* 0x0000003bff467223 */ /* 0x000fe20000000046 */
[-C--:B------:R-:W-:Y:S01]  /*22b0*/  FFMA R96, RZ, R108.reuse, R96 ;  /* 0x0000006cff607223 */ /* 0x080fe20000000060 */
[----:B------:R-:W0:Y:S01]  /*22c0*/  @P5 LDS R53, [R104+0x50] ;  /* 0x0000500068355984 */ /* 0x000e220000000800 */
[C---:B------:R-:W-:Y:S01]  /*22d0*/  FFMA R42, R59.reuse, R67, R42 ;  /* 0x000000433b2a7223 */ /* 0x040fe2000000002a */
[----:B------:R-:W-:Y:S01]  /*22e0*/  CS2R R66, SRZ ;  /* 0x0000000000427805 */ /* 0x000fe2000001ff00 */
[-C--:B------:R-:W-:Y:S01]  /*22f0*/  FFMA R94, RZ, R108.reuse, R94 ;  /* 0x0000006cff5e7223 */ /* 0x080fe2000000005e */
[----:B------:R-:W0:Y:S01]  /*2300*/  @P5 LDS R51, [R104+0x60] ;  /* 0x0000600068335984 */ /* 0x000e220000000800 */
[C---:B------:R-:W-:Y:S01]  /*2310*/  FFMA R40, R59.reuse, R69, R40 ;  /* 0x000000453b287223 */ /* 0x040fe20000000028 */
[----:B------:R-:W-:Y:S01]  /*2320*/  MOV R69, RZ ;  /* 0x000000ff00457202 */ /* 0x000fe20000000f00 */
[-C--:B------:R-:W-:Y:S01]  /*2330*/  FFMA R92, RZ, R108.reuse, R92 ;  /* 0x0000006cff5c7223 */ /* 0x080fe2000000005c */
[----:B------:R-:W0:Y:S01]  /*2340*/  @P5 LDS R49, [R104+0x70] ;  /* 0x0000700068315984 */ /* 0x000e220000000800 */
[C---:B-1----:R-:W-:Y:S01]  /*2350*/  FFMA R38, R59.reuse, R71, R48 ;  /* 0x000000473b267223 */ /* 0x042fe20000000030 */
[----:B------:R-:W-:Y:S01]  /*2360*/  MOV R71, RZ ;  /* 0x000000ff00477202 */ /* 0x000fe20000000f00 */
[----:B------:R-:W-:Y:S01]  /*2370*/  FFMA R88, RZ, R108, R88 ;  /* 0x0000006cff587223 */ /* 0x000fe20000000058 */
[----:B------:R-:W1:Y:S01]  /*2380*/  @P5 LDS R68, [R104+0xa0] ;  /* 0x0000a00068445984 */ /* 0x000e620000000800 */
[----:B--2---:R-:W-:Y:S01]  /*2390*/  FFMA R36, R59, R73, R62 ;  /* 0x000000493b247223 */ /* 0x004fe2000000003e */
[----:B------:R-:W-:-:S02]  /*23a0*/  MOV R73, RZ ;  /* 0x000000ff00497202 */ /* 0x000fc40000000f00 */
[----:B------:R-:W-:Y:S01]  /*23b0*/  CS2R R62, SRZ ;  /* 0x00000000003e7805 */ /* 0x000fe2000001ff00 */
[----:B------:R-:W2:Y:S01]  /*23c0*/  @P5 LDS R55, [R104+0x20] ;  /* 0x0000200068375984 */ /* 0x000ea20000000800 */
[C---:B------:R-:W-:Y:S01]  /*23d0*/  FFMA R34, R59.reuse, R75, R34 ;  /* 0x0000004b3b227223 */ /* 0x040fe20000000022 */
[----:B------:R-:W-:Y:S02]  /*23e0*/  IMAD.MOV.U32 R75, RZ, RZ, RZ ;  /* 0x000000ffff4b7224 */ /* 0x000fe400078e00ff */
[-C--:B------:R-:W-:Y:S01]  /*23f0*/  FFMA R80, RZ, R108.reuse, R80 ;  /* 0x0000006cff507223 */ /* 0x080fe20000000050 */
[----:B------:R-:W2:Y:S01]  /*2400*/  @P5 LDS R43, [R104+0x30] ;  /* 0x00003000682b5984 */ /* 0x000ea20000000800 */
[C---:B---3--:R-:W-:Y:S01]  /*2410*/  FFMA R32, R59.reuse, R77, R60 ;  /* 0x0000004d3b207223 */ /* 0x048fe2000000003c */
[----:B------:R-:W-:Y:S01]  /*2420*/  MOV R77, RZ ;  /* 0x000000ff004d7202 */ /* 0x000fe20000000f00 */
[----:B------:R-:W-:Y:S01]  /*2430*/  FFMA R102, RZ, R108, R102 ;  /* 0x0000006cff667223 */ /* 0x000fe20000000066 */
[----:B------:R-:W3:Y:S01]  /*2440*/  @P5 LDS R91, [R104+0xc0] ;  /* 0x0000c000685b5984 */ /* 0x000ee20000000800 */
[C---:B----4-:R-:W-:Y:S01]  /*2450*/  FFMA R30, R59.reuse, R79, R30 ;  /* 0x0000004f3b1e7223 */ /* 0x050fe2000000001e */
[----:B------:R-:W-:Y:S01]  /*2460*/  MOV R79, RZ ;  /* 0x000000ff004f7202 */ /* 0x000fe20000000f00 */
[----:B------:R-:W-:Y:S01]  /*2470*/  FFMA R42, RZ, R97, R42 ;  /* 0x00000061ff2a7223 */ /* 0x000fe2000000002a */
[----:B------:R-:W4:Y:S01]  /*2480*/  @P5 LDS R57, [R104+0x10] ;  /* 0x0000100068395984 */ /* 0x000f220000000800 */
[C---:B-----5:R-:W-:Y:S01]  /*2490*/  FFMA R28, R59.reuse, R81, R58 ;  /* 0x000000513b1c7223 */ /* 0x060fe2000000003a */
[----:B------:R-:W-:Y:S01]  /*24a0*/  MOV R81, RZ ;  /* 0x000000ff00517202 */ /* 0x000fe20000000f00 */
[----:B------:R-:W-:Y:S01]  /*24b0*/  FFMA R38, RZ, R97, R38 ;  /* 0x00000061ff267223 */ /* 0x000fe20000000026 */
[----:B------:R-:W5:Y:S01]  /*24c0*/  @P6 LDS R101, [R104+0xa0] ;  /* 0x0000a00068656984 */ /* 0x000f620000000800 */
[----:B0-----:R-:W-:Y:S01]  /*24d0*/  FFMA R26, R59, R83, R26 ;  /* 0x000000533b1a7223 */ /* 0x001fe2000000001a */
[----:B------:R-:W-:-:S02]  /*24e0*/  IMAD.MOV.U32 R83, RZ, RZ, RZ ;  /* 0x000000ffff537224 */ /* 0x000fc400078e00ff */
[----:B------:R-:W-:Y:S01]  /*24f0*/  FFMA R34, RZ, R97, R34 ;  /* 0x00000061ff227223 */ /* 0x000fe20000000022 */
[----:B------:R-:W0:Y:S01]  /*2500*/  @P5 LDS R106, [R104+0xb0] ;  /* 0x0000b000686a5984 */ /* 0x000e220000000800 */
[C---:B------:R-:W-:Y:S01]  /*2510*/  FFMA R41, R108.reuse, R41, R50 ;  /* 0x000000296c297223 */ /* 0x040fe20000000032 */
[-C--:B------:R-:W-:Y:S01]  /*2520*/  FFMA R30, RZ, R97.reuse, R30 ;  /* 0x00000061ff1e7223 */ /* 0x080fe2000000001e */
[----:B------:R-:W-:Y:S01]  /*2530*/  FFMA R26, RZ, R97, R26 ;  /* 0x00000061ff1a7223 */ /* 0x000fe2000000001a */
[----:B------:R-:W0:Y:S01]  /*2540*/  @P5 LDS R118, [R104+0xc0] ;  /* 0x0000c00068765984 */ /* 0x000e220000000800 */
[C---:B------:R-:W-:Y:S01]  /*2550*/  FFMA R39, R108.reuse, R53, R52 ;  /* 0x000000356c277223 */ /* 0x040fe20000000034 */
[----:B------:R-:W-:Y:S02]  /*2560*/  CS2R R52, SRZ ;  /* 0x0000000000347805 */ /* 0x000fe4000001ff00 */
[----:B------:R-:W0:Y:S01]  /*2570*/  @P6 LDS R72, [R104+0xb0] ;  /* 0x0000b00068486984 */ /* 0x000e220000000800 */
[C---:B------:R-:W-:Y:S01]  /*2580*/  FFMA R37, R108.reuse, R51, R54 ;  /* 0x000000336c257223 */ /* 0x040fe20000000036 */
[----:B------:R-:W-:Y:S01]  /*2590*/  CS2R R50, SRZ ;  /* 0x0000000000327805 */ /* 0x000fe2000001ff00 */
[C---:B------:R-:W-:Y:S01]  /*25a0*/  FFMA R35, R108.reuse, R49, R64 ;  /* 0x000000316c237223 */ /* 0x040fe20000000040 */
[----:B------:R-:W-:Y:S01]  /*25b0*/  CS2R R64, SRZ ;  /* 0x0000000000407805 */ /* 0x000fe2000001ff00 */
[----:B------:R-:W-:Y:S01]  /*25c0*/  @P6 LDS R95, [R104+0x10] ;  /* 0x00001000685f6984 */ /* 0x000fe20000000800 */
[----:B------:R-:W-:Y:S01]  /*25d0*/  CS2R R48, SRZ ;  /* 0x0000000000307805 */ /* 0x000fe2000001ff00 */
[----:B-1----:R-:W-:-:S02]  /*25e0*/  FFMA R29, R108, R68, R29 ;  /* 0x000000446c1d7223 */ /* 0x002fc4000000001d */
[----:B------:R-:W1:Y:S01]  /*25f0*/  LDS R68, [R12+0x520] ;  /* 0x000520000c447984 */ /* 0x000e620000000800 */
[C---:B--2---:R-:W-:Y:S01]  /*2600*/  FFMA R4, R108.reuse, R55, R44 ;  /* 0x000000376c047223 */ /* 0x044fe2000000002c */
[----:B------:R-:W-:Y:S02]  /*2610*/  CS2R R54, SRZ ;  /* 0x0000000000367805 */ /* 0x000fe4000001ff00 */
[----:B------:R-:W2:Y:S01]  /*2620*/  @P6 LDS R109, [R104+0x60] ;  /* 0x00006000686d6984 */ /* 0x000ea20000000800 */
[----:B------:R-:W-:Y:S01]  /*2630*/  CS2R R44, SRZ ;  /* 0x00000000002c7805 */ /* 0x000fe2000001ff00 */
[----:B------:R-:W-:Y:S01]  /*2640*/  FFMA R43, R108, R43, R46 ;  /* 0x0000002b6c2b7223 */ /* 0x000fe2000000002e */
[----:B------:R-:W-:Y:S01]  /*2650*/  CS2R R46, SRZ ;  /* 0x00000000002e7805 */ /* 0x000fe2000001ff00 */
[----:B------:R-:W2:Y:S01]  /*2660*/  @P6 LDS R107, [R104+0x70] ;  /* 0x00007000686b6984 */ /* 0x000ea20000000800 */
[----:B---3--:R-:W-:Y:S01]  /*2670*/  FFMA R91, R59, R91, R56 ;  /* 0x0000005b3b5b7223 */ /* 0x008fe20000000038 */
[----:B------:R-:W-:-:S02]  /*2680*/  CS2R R58, SRZ ;  /* 0x00000000003a7805 */ /* 0x000fc4000001ff00 */
[----:B------:R-:W3:Y:S01]  /*2690*/  @P6 LDS R103, [R104+0x90] ;  /* 0x0000900068676984 */ /* 0x000ee20000000800 */
[----:B----4-:R-:W-:Y:S01]  /*26a0*/  FFMA R2, R108, R57, R61 ;  /* 0x000000396c027223 */ /* 0x010fe2000000003d */
[----:B------:R-:W-:Y:S02]  /*26b0*/  CS2R R56, SRZ ;  /* 0x0000000000387805 */ /* 0x000fe4000001ff00 */
[----:B------:R-:W-:Y:S01]  /*26c0*/  CS2R R60, SRZ ;  /* 0x00000000003c7805 */ /* 0x000fe2000001ff00 */
[----:B------:R-:W4:Y:S01]  /*26d0*/  @P6 LDS R116, [R104+0x10] ;  /* 0x0000100068746984 */ /* 0x000f220000000800 */
[----:B-----5:R-:W-:-:S03]  /*26e0*/  FFMA R74, R97, R101, R74 ;  /* 0x00000065614a7223 */ /* 0x020fc6000000004a */
[----:B------:R-:W5:Y:S01]  /*26f0*/  LDS R101, [R12+0x400] ;  /* 0x000400000c657984 */ /* 0x000f620000000800 */
[C---:B0-----:R-:W-:Y:S01]  /*2700*/  FFMA R27, R108.reuse, R106, R27 ;  /* 0x0000006a6c1b7223 */ /* 0x041fe2000000001b */
[-C--:B------:R-:W-:Y:S01]  /*2710*/  FFMA R106, RZ, R108.reuse, R117 ;  /* 0x0000006cff6a7223 */ /* 0x080fe20000000075 */
[----:B------:R-:W-:Y:S01]  /*2720*/  FFMA R117, RZ, R108, R125 ;  /* 0x0000006cff757223 */ /* 0x000fe2000000007d */
[----:B------:R-:W0:Y:S01]  /*2730*/  @P6 LDS R105, [R104+0x80] ;  /* 0x0000800068696984 */ /* 0x000e220000000800 */
[----:B------:R-:W-:-:S03]  /*2740*/  FFMA R25, R108, R118, R25 ;  /* 0x000000766c197223 */ /* 0x000fc60000000019 */
[----:B------:R-:W0:Y:S01]  /*2750*/  @P6 LDS R89, [R104+0x20] ;  /* 0x0000200068596984 */ /* 0x000e220000000800 */
[----:B------:R-:W-:Y:S01]  /*2760*/  FFMA R72, R97, R72, R93 ;  /* 0x0000004861487223 */ /* 0x000fe2000000005d */
[-C--:B------:R-:W-:Y:S01]  /*2770*/  FFMA R93, RZ, R97.reuse, R24 ;  /* 0x00000061ff5d7223 */ /* 0x080fe20000000018 */
[----:B------:R-:W-:Y:S01]  /*2780*/  FFMA R24, RZ, R97, R91 ;  /* 0x00000061ff187223 */ /* 0x000fe2000000005b */
[----:B------:R-:W0:Y:S04]  /*2790*/  @P6 LDS R87, [R104+0x30] ;  /* 0x0000300068576984 */ /* 0x000e280000000800 */
[----:B------:R-:W0:Y:S01]  /*27a0*/  @P6 LDS R85, [R104+0x40] ;  /* 0x0000400068556984 */ /* 0x000e220000000800 */
[----:B-1----:R-:W-:-:S03]  /*27b0*/  FFMA R91, RZ, R68, R2 ;  /* 0x00000044ff5b7223 */ /* 0x002fc60000000002 */
[----:B------:R-:W1:Y:S01]  /*27c0*/  @P6 LDS R83, [R104+0x50] ;  /* 0x0000500068536984 */ /* 0x000e620000000800 */
[-C--:B------:R-:W-:Y:S01]  /*27d0*/  FFMA R2, RZ, R68.reuse, R43 ;  /* 0x00000044ff027223 */ /* 0x080fe2000000002b */
[-C--:B------:R-:W-:Y:S01]  /*27e0*/  FFMA R37, RZ, R68.reuse, R37 ;  /* 0x00000044ff257223 */ /* 0x080fe20000000025 */
[C---:B--2---:R-:W-:Y:S01]  /*27f0*/  FFMA R86, R97.reuse, R109, R86 ;  /* 0x0000006d61567223 */ /* 0x044fe20000000056 */
[----:B------:R-:W2:Y:S01]  /*2800*/  @P6 LDS R81, [R104+0x60] ;  /* 0x0000600068516984 */ /* 0x000ea20000000800 */
[----:B------:R-:W-:Y:S01]  /*2810*/  FFMA R109, RZ, R97, R28 ;  /* 0x00000061ff6d7223 */ /* 0x000fe2000000001c */
[-C--:B------:R-:W-:Y:S01]  /*2820*/  FFMA R33, RZ, R68.reuse, R33 ;  /* 0x00000044ff217223 */ /* 0x080fe20000000021 */
[C---:B------:R-:W-:Y:S01]  /*2830*/  FFMA R82, R97.reuse, R107, R82 ;  /* 0x0000006b61527223 */ /* 0x040fe20000000052 */
[----:B------:R-:W2:Y:S01]  /*2840*/  @P6 LDS R79, [R104+0x70] ;  /* 0x00007000684f6984 */ /* 0x000ea20000000800 */
[----:B------:R-:W-:Y:S01]  /*2850*/  FFMA R107, RZ, R97, R32 ;  /* 0x00000061ff6b7223 */ /* 0x000fe20000000020 */
[-C--:B------:R-:W-:Y:S01]  /*2860*/  FFMA R28, RZ, R68.reuse, R35 ;  /* 0x00000044ff1c7223 */ /* 0x080fe20000000023 */
[C---:B---3--:R-:W-:Y:S01]  /*2870*/  FFMA R76, R97.reuse, R103, R76 ;  /* 0x00000067614c7223 */ /* 0x048fe2000000004c */
[----:B------:R-:W3:Y:S01]  /*2880*/  @P6 LDS R77, [R104+0x80] ;  /* 0x00008000684d6984 */ /* 0x000ee20000000800 */
[----:B------:R-:W-:Y:S01]  /*2890*/  FFMA R103, RZ, R97, R40 ;  /* 0x00000061ff677223 */ /* 0x000fe20000000028 */
[-C--:B------:R-:W-:Y:S01]  /*28a0*/  FFMA R32, RZ, R68.reuse, R31 ;  /* 0x00000044ff207223 */ /* 0x080fe2000000001f */
[-C--:B------:R-:W-:Y:S01]  /*28b0*/  FFMA R29, RZ, R68.reuse, R29 ;  /* 0x00000044ff1d7223 */ /* 0x080fe2000000001d */
[----:B------:R-:W3:Y:S01]  /*28c0*/  @P6 LDS R75, [R104+0x90] ;  /* 0x00009000684b6984 */ /* 0x000ee20000000800 */
[----:B------:R-:W-:Y:S01]  /*28d0*/  FFMA R40, RZ, R68, R27 ;  /* 0x00000044ff287223 */ /* 0x000fe2000000001b */
[C---:B----4-:R-:W-:Y:S01]  /*28e0*/  FFMA R3, R97.reuse, R116, R114 ;  /* 0x0000007461037223 */ /* 0x050fe20000000072 */
[-C--:B------:R-:W-:Y:S01]  /*28f0*/  FFMA R41, RZ, R68.reuse, R41 ;  /* 0x00000044ff297223 */ /* 0x080fe20000000029 */
[----:B------:R-:W-:Y:S01]  /*2900*/  @P6 LDS R73, [R104+0xa0] ;  /* 0x0000a00068496984 */ /* 0x000fe20000000800 */
[----:B------:R-:W-:Y:S01]  /*2910*/  FFMA R27, RZ, R68, R25 ;  /* 0x00000044ff1b7223 */ /* 0x000fe20000000019 */
[-C--:B-----5:R-:W-:Y:S01]  /*2920*/  FFMA R25, RZ, R101.reuse, R3 ;  /* 0x00000065ff197223 */ /* 0x0a0fe20000000003 */
[----:B------:R-:W-:Y:S01]  /*2930*/  FFMA R86, RZ, R101, R86 ;  /* 0x00000065ff567223 */ /* 0x000fe20000000056 */
[----:B------:R-:W4:Y:S01]  /*2940*/  @P6 LDS R71, [R104+0xb0] ;  /* 0x0000b00068476984 */ /* 0x000f220000000800 */
[----:B0-----:R-:W-:Y:S01]  /*2950*/  FFMA R78, R97, R105, R78 ;  /* 0x00000069614e7223 */ /* 0x001fe2000000004e */
[----:B------:R-:W-:Y:S01]  /*2960*/  FFMA R105, RZ, R97, R36 ;  /* 0x00000061ff697223 */ /* 0x000fe20000000024 */
[----:B------:R-:W-:Y:S01]  /*2970*/  FFMA R82, RZ, R101, R82 ;  /* 0x00000065ff527223 */ /* 0x000fe20000000052 */
[----:B------:R-:W0:Y:S01]  /*2980*/  @P6 LDS R69, [R104+0xc0] ;  /* 0x0000c00068456984 */ /* 0x000e220000000800 */
[C---:B------:R-:W-:Y:S01]  /*2990*/  FFMA R89, R68.reuse, R89, R98 ;  /* 0x0000005944597223 */ /* 0x040fe20000000062 */
[-C--:B------:R-:W-:Y:S01]  /*29a0*/  FFMA R78, RZ, R101.reuse, R78 ;  /* 0x00000065ff4e7223 */ /* 0x080fe2000000004e */
[----:B------:R-:W-:Y:S01]  /*29b0*/  FFMA R76, RZ, R101, R76 ;  /* 0x00000065ff4c7223 */ /* 0x000fe2000000004c */
[----:B------:R-:W-:Y:S01]  /*29c0*/  @P5 LDS R67, [R104+0x20] ;  /* 0x0000200068435984 */ /* 0x000fe20000000800 */
[C---:B------:R-:W-:Y:S01]  /*29d0*/  FFMA R87, R68.reuse, R87, R96 ;  /* 0x0000005744577223 */ /* 0x040fe20000000060 */
[-C--:B------:R-:W-:Y:S01]  /*29e0*/  FFMA R74, RZ, R101.reuse, R74 ;  /* 0x00000065ff4a7223 */ /* 0x080fe2000000004a */
[----:B------:R-:W-:Y:S01]  /*29f0*/  FFMA R72, RZ, R101, R72 ;  /* 0x00000065ff487223 */ /* 0x000fe20000000048 */
[----:B------:R-:W5:Y:S01]  /*2a00*/  @P5 LDS R65, [R104+0x40] ;  /* 0x0000400068415984 */ /* 0x000f620000000800 */
[----:B------:R-:W-:-:S03]  /*2a10*/  FFMA R85, R68, R85, R94 ;  /* 0x0000005544557223 */ /* 0x000fc6000000005e */
[----:B------:R-:W5:Y:S01]  /*2a20*/  @P5 LDS R63, [R104+0x60] ;  /* 0x00006000683f5984 */ /* 0x000f620000000800 */
[----:B-1----:R-:W-:-:S03]  /*2a30*/  FFMA R83, R68, R83, R92 ;  /* 0x0000005344537223 */ /* 0x002fc6000000005c */
[----:B------:R-:W-:Y:S01]  /*2a40*/  @P5 LDS R53, [R104+0x40] ;  /* 0x0000400068355984 */ /* 0x000fe20000000800 */
[----:B--2---:R-:W-:-:S03]  /*2a50*/  FFMA R81, R68, R81, R88 ;  /* 0x0000005144517223 */ /* 0x004fc60000000058 */
[----:B------:R-:W-:Y:S01]  /*2a60*/  @P5 LDS R51, [R104+0x60] ;  /* 0x0000600068335984 */ /* 0x000fe20000000800 */
[----:B------:R-:W-:-:S03]  /*2a70*/  FFMA R79, R68, R79, R84 ;  /* 0x0000004f444f7223 */ /* 0x000fc60000000054 */
[----:B------:R-:W-:Y:S01]  /*2a80*/  @P5 LDS R50, [R104+0x70] ;  /* 0x0000700068325984 */ /* 0x000fe20000000800 */
[----:B---3--:R-:W-:-:S03]  /*2a90*/  FFMA R77, R68, R77, R80 ;  /* 0x0000004d444d7223 */ /* 0x008fc60000000050 */
[----:B------:R-:W-:Y:S01]  /*2aa0*/  @P5 LDS R48, [R104+0x90] ;  /* 0x0000900068305984 */ /* 0x000fe20000000800 */
[----:B------:R-:W-:-:S03]  /*2ab0*/  FFMA R75, R68, R75, R102 ;  /* 0x0000004b444b7223 */ /* 0x000fc60000000066 */
[----:B------:R-:W1:Y:S04]  /*2ac0*/  LDS R12, [R12+0x420] ;  /* 0x000420000c0c7984 */ /* 0x000e680000000800 */
[----:B------:R-:W2:Y:S01]  /*2ad0*/  @P6 LDS R121, [R104+0x20] ;  /* 0x0000200068796984 */ /* 0x000ea20000000800 */
[----:B----4-:R-:W-:-:S03]  /*2ae0*/  FFMA R71, R68, R71, R106 ;  /* 0x0000004744477223 */ /* 0x010fc6000000006a */
[----:B------:R-:W3:Y:S01]  /*2af0*/  @P6 LDS R119, [R104+0x30] ;  /* 0x0000300068776984 */ /* 0x000ee20000000800 */
[----:B0-----:R-:W-:-:S03]  /*2b00*/  FFMA R69, R68, R69, R117 ;  /* 0x0000004544457223 */ /* 0x001fc60000000075 */
[----:B------:R-:W0:Y:S04]  /*2b10*/  @P6 LDS R100, [R104+0x40] ;  /* 0x0000400068646984 */ /* 0x000e280000000800 */
[----:B------:R-:W4:Y:S01]  /*2b20*/  @P6 LDS R111, [R104+0x50] ;  /* 0x00005000686f6984 */ /* 0x000f220000000800 */
[----:B-----5:R-:W-:-:S03]  /*2b30*/  FFMA R42, R101, R65, R42 ;  /* 0x00000041652a7223 */ /* 0x020fc6000000002a */
[----:B------:R-:W5:Y:S01]  /*2b40*/  @P6 LDS R99, [R104+0xc0] ;  /* 0x0000c00068636984 */ /* 0x000f620000000800 */
[----:B------:R-:W-:-:S03]  /*2b50*/  FFMA R38, R101, R63, R38 ;  /* 0x0000003f65267223 */ /* 0x000fc60000000026 */
[----:B------:R-:W5:Y:S04]  /*2b60*/  @P5 LDS R55, [R104+0x20] ;  /* 0x0000200068375984 */ /* 0x000f680000000800 */
[----:B------:R-:W5:Y:S04]  /*2b70*/  @P5 LDS R49, [R104+0x80] ;  /* 0x0000800068315984 */ /* 0x000f680000000800 */
[----:B------:R-:W5:Y:S04]  /*2b80*/  @P5 LDS R47, [R104+0xa0] ;  /* 0x0000a000682f5984 */ /* 0x000f680000000800 */
[----:B------:R-:W5:Y:S04]  /*2b90*/  @P5 LDS R56, [R104+0xd0] ;  /* 0x0000d00068385984 */ /* 0x000f680000000800 */
[----:B------:R-:W5:Y:S01]  /*2ba0*/  @P5 LDS R46, [R104+0xb0] ;  /* 0x0000b000682e5984 */ /* 0x000f620000000800 */
[C---:B-1----:R-:W-:Y:S01]  /*2bb0*/  FFMA R53, R12.reuse, R53, R2 ;  /* 0x000000350c357223 */ /* 0x042fe20000000002 */
[C---:B------:R-:W-:Y:S01]  /*2bc0*/  FFMA R50, R12.reuse, R50, R37 ;  /* 0x000000320c327223 */ /* 0x040fe20000000025 */
[-C--:B------:R-:W-:Y:S01]  /*2bd0*/  FFMA R98, RZ, R12.reuse, R89 ;  /* 0x0000000cff627223 */ /* 0x080fe20000000059 */
[----:B------:R-:W-:Y:S01]  /*2be0*/  @P5 LDS R54, [R104+0x30] ;  /* 0x0000300068365984 */ /* 0x000fe20000000800 */
[C---:B--2---:R-:W-:Y:S01]  /*2bf0*/  FFMA R112, R97.reuse, R121, R112 ;  /* 0x0000007961707223 */ /* 0x044fe20000000070 */
[-C--:B------:R-:W-:Y:S01]  /*2c00*/  FFMA R96, RZ, R12.reuse, R87 ;  /* 0x0000000cff607223 */ /* 0x080fe20000000057 */
[-C--:B------:R-:W-:Y:S01]  /*2c10*/  FFMA R94, RZ, R12.reuse, R85 ;  /* 0x0000000cff5e7223 */ /* 0x080fe20000000055 */
[----:B------:R-:W1:Y:S01]  /*2c20*/  @P5 LDS R52, [R104+0x50] ;  /* 0x0000500068345984 */ /* 0x000e620000000800 */
[C---:B---3--:R-:W-:Y:S01]  /*2c30*/  FFMA R110, R97.reuse, R119, R110 ;  /* 0x00000077616e7223 */ /* 0x048fe2000000006e */
[-C--:B------:R-:W-:Y:S01]  /*2c40*/  FFMA R92, RZ, R12.reuse, R83 ;  /* 0x0000000cff5c7223 */ /* 0x080fe20000000053 */
[----:B------:R-:W-:Y:S01]  /*2c50*/  FFMA R88, RZ, R12, R81 ;  /* 0x0000000cff587223 */ /* 0x000fe20000000051 */
[----:B------:R-:W2:Y:S01]  /*2c60*/  @P5 LDS R45, [R104+0xc0] ;  /* 0x0000c000682d5984 */ /* 0x000ea20000000800 */
[C---:B0-----:R-:W-:Y:S01]  /*2c70*/  FFMA R100, R97.reuse, R100, R113 ;  /* 0x0000006461647223 */ /* 0x041fe20000000071 */
[-C--:B------:R-:W-:Y:S01]  /*2c80*/  FFMA R84, RZ, R12.reuse, R79 ;  /* 0x0000000cff547223 */ /* 0x080fe2000000004f */
[-C--:B------:R-:W-:Y:S01]  /*2c90*/  FFMA R80, RZ, R12.reuse, R77 ;  /* 0x0000000cff507223 */ /* 0x080fe2000000004d */
[----:B------:R-:W0:Y:S01]  /*2ca0*/  @P5 LDS R44, [R104+0xd0] ;  /* 0x0000d000682c5984 */ /* 0x000e220000000800 */
[C---:B----4-:R-:W-:Y:S01]  /*2cb0*/  FFMA R90, R97.reuse, R111, R90 ;  /* 0x0000006f615a7223 */ /* 0x050fe2000000005a */
[-C--:B------:R-:W-:Y:S01]  /*2cc0*/  FFMA R102, RZ, R12.reuse, R75 ;  /* 0x0000000cff667223 */ /* 0x080fe2000000004b */
[-C--:B------:R-:W-:Y:S01]  /*2cd0*/  FFMA R117, RZ, R12.reuse, R71 ;  /* 0x0000000cff757223 */ /* 0x080fe20000000047 */
[----:B------:R-:W3:Y:S01]  /*2ce0*/  @P5 LDS R66, [R104+0x30] ;  /* 0x0000300068425984 */ /* 0x000ee20000000800 */
[----:B-----5:R-:W-:Y:S01]  /*2cf0*/  FFMA R70, R97, R99, R70 ;  /* 0x0000006361467223 */ /* 0x020fe20000000046 */
[----:B------:R-:W-:Y:S01]  /*2d00*/  FFMA R125, RZ, R12, R69 ;  /* 0x0000000cff7d7223 */ /* 0x000fe20000000045 */
[----:B------:R-:W-:Y:S01]  /*2d10*/  FFMA R112, RZ, R101, R112 ;  /* 0x00000065ff707223 */ /* 0x000fe20000000070 */
[----:B------:R-:W4:Y:S01]  /*2d20*/  @P5 LDS R64, [R104+0x50] ;  /* 0x0000500068405984 */ /* 0x000f220000000800 */
[C---:B------:R-:W-:Y:S01]  /*2d30*/  FFMA R55, R12.reuse, R55, R91 ;  /* 0x000000370c377223 */ /* 0x040fe2000000005b */
[-C--:B------:R-:W-:Y:S01]  /*2d40*/  FFMA R110, RZ, R101.reuse, R110 ;  /* 0x00000065ff6e7223 */ /* 0x080fe2000000006e */
[----:B------:R-:W-:Y:S01]  /*2d50*/  FFMA R100, RZ, R101, R100 ;  /* 0x00000065ff647223 */ /* 0x000fe20000000064 */
[----:B------:R-:W5:Y:S01]  /*2d60*/  @P5 LDS R62, [R104+0x70] ;  /* 0x00007000683e5984 */ /* 0x000f620000000800 */
[C---:B------:R-:W-:Y:S01]  /*2d70*/  FFMA R49, R12.reuse, R49, R28 ;  /* 0x000000310c317223 */ /* 0x040fe2000000001c */
[-C--:B------:R-:W-:Y:S01]  /*2d80*/  FFMA R90, RZ, R101.reuse, R90 ;  /* 0x00000065ff5a7223 */ /* 0x080fe2000000005a */
[----:B------:R-:W-:Y:S01]  /*2d90*/  FFMA R70, RZ, R101, R70 ;  /* 0x00000065ff467223 */ /* 0x000fe20000000046 */
[----:B------:R-:W5:Y:S01]  /*2da0*/  @P5 LDS R61, [R104+0x80] ;  /* 0x00008000683d5984 */ /* 0x000f620000000800 */
[----:B------:R-:W-:Y:S01]  /*2db0*/  FFMA R31, R12, R47, R32 ;  /* 0x0000002f0c1f7223 */ /* 0x000fe20000000020 */
[----:B------:R-:W-:Y:S01]  /*2dc0*/  MOV R47, R42 ;  /* 0x0000002a002f7202 */ /* 0x000fe20000000f00 */
[----:B------:R-:W-:Y:S01]  /*2dd0*/  IMAD.MOV.U32 R2, RZ, RZ, R55 ;  /* 0x000000ffff027224 */ /* 0x000fe200078e0037 */
[----:B------:R-:W5:Y:S01]  /*2de0*/  @P5 LDS R60, [R104+0x90] ;  /* 0x00009000683c5984 */ /* 0x000f620000000800 */
[----:B------:R-:W-:Y:S01]  /*2df0*/  FFMA R56, R101, R56, R24 ;  /* 0x0000003865387223 */ /* 0x000fe20000000018 */
[----:B------:R-:W-:-:S02]  /*2e00*/  MOV R37, R53 ;  /* 0x0000003500257202 */ /* 0x000fc40000000f00 */
[----:B------:R-:W5:Y:S01]  /*2e10*/  @P5 LDS R59, [R104+0xa0] ;  /* 0x0000a000683b5984 */ /* 0x000f620000000800 */
[C---:B------:R-:W-:Y:S01]  /*2e20*/  FFMA R32, R12.reuse, R46, R29 ;  /* 0x0000002e0c207223 */ /* 0x040fe2000000001d */
[----:B------:R-:W-:Y:S02]  /*2e30*/  MOV R28, R50 ;  /* 0x00000032001c7202 */ /* 0x000fe40000000f00 */
[----:B------:R-:W5:Y:S04]  /*2e40*/  @P5 LDS R58, [R104+0xb0] ;  /* 0x0000b000683a5984 */ /* 0x000f680000000800 */
[----:B------:R2:W5:Y:S01]  /*2e50*/  @P5 LDS R57, [R104+0xc0] ;  /* 0x0000c00068395984 */ /* 0x0005620000000800 */
[----:B-1----:R-:W-:Y:S01]  /*2e60*/  FFMA R24, R12, R52, R41 ;  /* 0x000000340c187223 */ /* 0x002fe20000000029 */
[----:B--2---:R-:W-:Y:S01]  /*2e70*/  FFMA R104, RZ, R108, R123 ;  /* 0x0000006cff687223 */ /* 0x004fe2000000007b */
[----:B------:R-:W-:Y:S01]  /*2e80*/  FFMA R108, RZ, R97, R0 ;  /* 0x00000061ff6c7223 */ /* 0x000fe20000000000 */
[C---:B------:R-:W-:Y:S01]  /*2e90*/  FFMA R0, R68.reuse, R95, R115 ;  /* 0x0000005f44007223 */ /* 0x040fe20000000073 */
[-C--:B------:R-:W-:Y:S01]  /*2ea0*/  FFMA R95, RZ, R68.reuse, R4 ;  /* 0x00000044ff5f7223 */ /* 0x080fe20000000004 */
[----:B------:R-:W-:Y:S01]  /*2eb0*/  FFMA R4, RZ, R68, R39 ;  /* 0x00000044ff047223 */ /* 0x000fe20000000027 */
[----:B------:R-:W-:Y:S01]  /*2ec0*/  FFMA R73, R68, R73, R104 ;  /* 0x0000004944497223 */ /* 0x000fe20000000068 */
[C---:B------:R-:W-:Y:S01]  /*2ed0*/  FFMA R67, R101.reuse, R67, R108 ;  /* 0x0000004365437223 */ /* 0x040fe2000000006c */
[C---:B------:R-:W-:Y:S01]  /*2ee0*/  FFMA R39, R12.reuse, R48, R33 ;  /* 0x000000300c277223 */ /* 0x040fe20000000021 */
[C---:B------:R-:W-:Y:S01]  /*2ef0*/  FFMA R4, R12.reuse, R51, R4 ;  /* 0x000000330c047223 */ /* 0x040fe20000000004 */
[C---:B------:R-:W-:Y:S01]  /*2f00*/  FFMA R36, R12.reuse, R54, R95 ;  /* 0x000000360c247223 */ /* 0x040fe2000000005f */
[C---:B------:R-:W-:Y:S01]  /*2f10*/  FFMA R33, R12.reuse, R45, R40 ;  /* 0x0000002d0c217223 */ /* 0x040fe20000000028 */
[-C--:B------:R-:W-:Y:S01]  /*2f20*/  FFMA R46, RZ, R12.reuse, R0 ;  /* 0x0000000cff2e7223 */ /* 0x080fe20000000000 */
[----:B------:R-:W-:Y:S01]  /*2f30*/  FFMA R123, RZ, R12, R73 ;  /* 0x0000000cff7b7223 */ /* 0x000fe20000000049 */
[----:B0-----:R-:W-:Y:S01]  /*2f40*/  FFMA R35, R12, R44, R27 ;  /* 0x0000002c0c237223 */ /* 0x001fe2000000001b */
[C---:B---3--:R-:W-:Y:S01]  /*2f50*/  FFMA R66, R101.reuse, R66, R93 ;  /* 0x0000004265427223 */ /* 0x048fe2000000005d */
[C---:B----4-:R-:W-:Y:S01]  /*2f60*/  FFMA R64, R101.reuse, R64, R103 ;  /* 0x0000004065407223 */ /* 0x050fe20000000067 */
[C---:B-----5:R-:W-:Y:S01]  /*2f70*/  FFMA R62, R101.reuse, R62, R105 ;  /* 0x0000003e653e7223 */ /* 0x060fe20000000069 */
[C---:B------:R-:W-:Y:S01]  /*2f80*/  FFMA R34, R101.reuse, R61, R34 ;  /* 0x0000003d65227223 */ /* 0x040fe20000000022 */
[----:B------:R-:W-:Y:S01]  /*2f90*/  IMAD.MOV.U32 R12, RZ, RZ, 0x1 ;  /* 0x00000001ff0c7424 */ /* 0x000fe200078e00ff */
[----:B------:R-:W-:Y:S01]  /*2fa0*/  MOV R3, R67 ;  /* 0x0000004300037202 */ /* 0x000fe20000000f00 */
[C---:B------:R-:W-:Y:S01]  /*2fb0*/  FFMA R60, R101.reuse, R60, R107 ;  /* 0x0000003c653c7223 */ /* 0x040fe2000000006b */
[----:B------:R-:W-:Y:S01]  /*2fc0*/  MOV R48, R38 ;  /* 0x0000002600307202 */ /* 0x000fe20000000f00 */
[----:B------:R-:W-:Y:S01]  /*2fd0*/  IMAD.MOV.U32 R0, RZ, RZ, R49 ;  /* 0x000000ffff007224 */ /* 0x000fe200078e0031 */
[----:B------:R-:W-:Y:S01]  /*2fe0*/  MOV R27, R4 ;  /* 0x00000004001b7202 */ /* 0x000fe20000000f00 */
[C---:B------:R-:W-:Y:S01]  /*2ff0*/  FFMA R30, R101.reuse, R59, R30 ;  /* 0x0000003b651e7223 */ /* 0x040fe2000000001e */
[----:B------:R-:W-:Y:S01]  /*3000*/  MOV R29, R39 ;  /* 0x00000027001d7202 */ /* 0x000fe20000000f00 */
[C---:B------:R-:W-:Y:S01]  /*3010*/  FFMA R58, R101.reuse, R58, R109 ;  /* 0x0000003a653a7223 */ /* 0x040fe2000000006d */
[----:B------:R-:W-:Y:S01]  /*3020*/  FFMA R26, R101, R57, R26 ;  /* 0x00000039651a7223 */ /* 0x000fe2000000001a */
[----:B------:R-:W-:Y:S06]  /*3030*/  BRA.U UP2, `(.L_x_4) ;  /* 0xffffffe502c87547 */ /* 0x000fec000b83ffff */
[----:B------:R-:W-:-:S04]  /*3040*/  IADD3 R18, PT, PT, R18, 0x1, RZ ;  /* 0x0000000112127810 */ /* 0x000fc80007ffe0ff */
[----:B------:R-:W-:-:S13]  /*3050*/  ISETP.NE.AND P5, PT, R18, 0x4, PT ;  /* 0x000000041200780c */ /* 0x000fda0003fa5270 */
[----:B------:R-:W-:Y:S05]  /*3060*/  @P5 BRA `(.L_x_5) ;  /* 0xffffffe400785947 */ /* 0x000fea000383ffff */
[----:B------:R-:W-:-:S04]  /*3070*/  IADD3 R16, PT, PT, R16, 0x1, RZ ;  /* 0x0000000110107810 */ /* 0x000fc80007ffe0ff */
[----:B------:R-:W-:-:S13]  /*3080*/  ISETP.NE.AND P5, PT, R16, 0x80, PT ;  /* 0x000000801000780c */ /* 0x000fda0003fa5270 */
[----:B------:R-:W-:Y:S05]  /*3090*/  @P5 BRA `(.L_x_6) ;  /* 0xffffffe0002c5947 */ /* 0x000fea000383ffff */
[----:B------:R-:W-:Y:S01]  /*30a0*/  IMAD.MOV.U32 R10, RZ, RZ, 0x1 ;  /* 0x00000001ff0a7424 */ /* 0x000fe200078e00ff */
[----:B------:R-:W-:Y:S01]  /*30b0*/  UPLOP3.LUT UP0, UPT, UPT, UPT, UPT, 0x40, 0x4 ;  /* 0x000000000004789c */ /* 0x000fe20003f0e870 */
[----:B------:R-:W-:Y:S10]  /*30c0*/  BRA.U UP1, `(.L_x_7) ;  /* 0xffffffd901c47547 */ /* 0x000ff4000b83ffff */
[----:B------:R-:W0:Y:S01]  /*30d0*/  S2R R0, SR_CTAID.X ;  /* 0x0000000000007919 */ /* 0x000e220000002500 */
[----:B------:R-:W1:Y:S01]  /*30e0*/  LDC.64 R8, c[0x0][0x3a0] ;  /* 0x0000e800ff087b82 */ /* 0x000e620000000a00 */
[----:B------:R-:W2:Y:S07]  /*30f0*/  S2R R3, SR_TID.X ;  /* 0x0000000000037919 */ /* 0x000eae0000002100 */
[----:B------:R-:W3:Y:S01]  /*3100*/  LDC.64 R6, c[0x0][0x398] ;  /* 0x0000e600ff067b82 */ /* 0x000ee20000000a00 */
[----:B0-----:R-:W-:-:S04]  /*3110*/  SHF.L.U32 R2, R0, 0x4, RZ ;  /* 0x0000000400027819 */ /* 0x001fc800000006ff */
[----:B------:R-:W-:-:S04]  /*3120*/  LOP3.LUT R2, R2, 0xf0, RZ, 0xc0, !PT ;  /* 0x000000f002027812 */ /* 0x000fc800078ec0ff */
[----:B--2---:R-:W-:-:S05]  /*3130*/  LOP3.LUT R3, R2, 0x7, R3, 0xf8, !PT ;  /* 0x0000000702037812 */ /* 0x004fca00078ef803 */
[----:B-1----:R-:W-:-:S04]  /*3140*/  IMAD.WIDE.U32 R8, R3, 0x4, R8 ;  /* 0x0000000403087825 */ /* 0x002fc800078e0008 */
[----:B---3--:R-:W-:Y:S01]  /*3150*/  IMAD.WIDE.U32 R6, R3, 0x4, R6 ;  /* 0x0000000403067825 */ /* 0x008fe200078e0006 */
[----:B------:R-:W2:Y:S04]  /*3160*/  LDG.E.CONSTANT R5, desc[UR8][R8.64+0x20] ;  /* 0x0000200808057981 */ /* 0x000ea8000c1e9900 */
[----:B------:R-:W2:Y:S04]  /*3170*/  LDG.E.CONSTANT R10, desc[UR8][R6.64+0x20] ;  /* 0x00002008060a7981 */ /* 0x000ea8000c1e9900 */
[----:B------:R-:W3:Y:S04]  /*3180*/  LDG.E.CONSTANT R11, desc[UR8][R8.64] ;  /* 0x00000008080b7981 */ /* 0x000ee8000c1e9900 */
[----:B------:R-:W3:Y:S01]  /*3190*/  LDG.E.CONSTANT R12, desc[UR8][R6.64] ;  /* 0x00000008060c7981 */ /* 0x000ee2000c1e9900 */
[----:B------:R-:W-:-:S02]  /*31a0*/  SHF.R.U32.HI R2, RZ, 0x4, R0 ;  /* 0x00000004ff027819 */ /* 0x000fc40000011600 */
[----:B------:R-:W-:-:S03]  /*31b0*/  PRMT R14, R14, 0x9910, RZ ;  /* 0x000099100e0e7816 */ /* 0x000fc600000000ff */
[----:B------:R-:W-:Y:S01]  /*31c0*/  IMAD R2, R2, 0x9000, R3 ;  /* 0x0000900002027824 */ /* 0x000fe200078e0203 */
[----:B------:R-:W-:-:S03]  /*31d0*/  MOV R0, R14 ;  /* 0x0000000e00007202 */ /* 0x000fc60000000f00 */
[----:B------:R-:W-:Y:S02]  /*31e0*/  IMAD R13, R13, 0x24000, R2 ;  /* 0x000240000d0d7824 */ /* 0x000fe400078e0202 */
[----:B------:R-:W0:Y:S01]  /*31f0*/  LDC.64 R2, c[0x0][0x390] ;  /* 0x0000e400ff027b82 */ /* 0x000e220000000a00 */
[----:B------:R-:W-:-:S05]  /*3200*/  IMAD R0, R0, 0x1800, RZ ;  /* 0x0000180000007824 */ /* 0x000fca00078e02ff */
[----:B------:R-:W-:-:S04]  /*3210*/  LOP3.LUT R0, R0, 0xffff, RZ, 0xc0, !PT ;  /* 0x0000ffff00007812 */ /* 0x000fc800078ec0ff */
[----:B------:R-:W-:-:S05]  /*3220*/  IADD3 R13, PT, PT, R0, R13, RZ ;  /* 0x0000000d000d7210 */ /* 0x000fca0007ffe0ff */
[----:B0-----:R-:W-:-:S04]  /*3230*/  IMAD.WIDE.U32 R2, R13, 0x4, R2 ;  /* 0x000000040d027825 */ /* 0x001fc800078e0002 */
[C-C-:B--2---:R-:W-:Y:S01]  /*3240*/  FFMA R46, R10.reuse, R46, R5.reuse ;  /* 0x0000002e0a2e7223 */ /* 0x144fe20000000005 */
[C-C-:B------:R-:W-:Y:S01]  /*3250*/  FFMA R98, R10.reuse, R98, R5.reuse ;  /* 0x000000620a627223 */ /* 0x140fe20000000005 */
[C-C-:B------:R-:W-:Y:S01]  /*3260*/  FFMA R55, R10.reuse, R55, R5.reuse ;  /* 0x000000370a377223 */ /* 0x140fe20000000005 */
[C-C-:B------:R-:W-:Y:S01]  /*3270*/  FFMA R36, R10.reuse, R36, R5.reuse ;  /* 0x000000240a247223 */ /* 0x140fe20000000005 */
[C-C-:B------:R-:W-:Y:S01]  /*3280*/  FFMA R96, R10.reuse, R96, R5.reuse ;  /* 0x000000600a607223 */ /* 0x140fe20000000005 */
[C-C-:B------:R-:W-:Y:S01]  /*3290*/  FFMA R53, R10.reuse, R53, R5.reuse ;  /* 0x000000350a357223 */ /* 0x140fe20000000005 */
[C-C-:B------:R-:W-:Y:S01]  /*32a0*/  FFMA R94, R10.reuse, R94, R5.reuse ;  /* 0x0000005e0a5e7223 */ /* 0x140fe20000000005 */
[----:B------:R-:W-:Y:S01]  /*32b0*/  FFMA R24, R10, R24, R5 ;  /* 0x000000180a187223 */ /* 0x000fe20000000005 */
[----:B---3--:R-:W-:Y:S01]  /*32c0*/  FFMA R112, R12, R112, R11 ;  /* 0x000000700c707223 */ /* 0x008fe2000000000b */
[C-C-:B------:R-:W-:Y:S01]  /*32d0*/  FFMA R92, R10.reuse, R92, R5.reuse ;  /* 0x0000005c0a5c7223 */ /* 0x140fe20000000005 */
        /* <DEDUP_REMOVED lines=14> */
[----:B------:R-:W-:Y:S01]  /*33c0*/  FFMA R35, R10, R35, R5 ;  /* 0x000000230a237223 */ /* 0x000fe20000000005 */
[----:B------:R-:W-:Y:S01]  /*33d0*/  FMNMX R5, RZ, R46, !PT ;  /* 0x0000002eff057209 */ /* 0x000fe20007800000 */
[C-C-:B------:R-:W-:Y:S01]  /*33e0*/  FFMA R66, R12.reuse, R66, R11.reuse ;  /* 0x000000420c427223 */ /* 0x140fe2000000000b */
[----:B------:R-:W-:Y:S01]  /*33f0*/  FMNMX R7, RZ, R112, !PT ;  /* 0x00000070ff077209 */ /* 0x000fe20007800000 */
[C-C-:B------:R-:W-:Y:S01]  /*3400*/  FFMA R110, R12.reuse, R110, R11.reuse ;  /* 0x0000006e0c6e7223 */ /* 0x140fe2000000000b */
[----:B------:R-:W-:Y:S01]  /*3410*/  FMNMX R9, RZ, R98, !PT ;  /* 0x00000062ff097209 */ /* 0x000fe20007800000 */
        /* <DEDUP_REMOVED lines=21> */
[----:B------:R0:W-:Y:S01]  /*3570*/  STG.E desc[UR8][R2.64+0x20], R5 ;  /* 0x0000200502007986 */ /* 0x0001e2000c101908 */
[----:B------:R-:W-:-:S02]  /*3580*/  FMNMX R11, RZ, R66, !PT ;  /* 0x00000042ff0b7209 */ /* 0x000fc40007800000 */
[----:B------:R-:W-:Y:S01]  /*3590*/  FMNMX R13, RZ, R36, !PT ;  /* 0x00000024ff0d7209 */ /* 0x000fe20007800000 */
[----:B------:R1:W-:Y:S01]  /*35a0*/  STG.E desc[UR8][R2.64+0x800], R7 ;  /* 0x0008000702007986 */ /* 0x0003e2000c101908 */
[----:B------:R-:W-:Y:S02]  /*35b0*/  FMNMX R15, RZ, R96, !PT ;  /* 0x00000060ff0f7209 */ /* 0x000fe40007800000 */
[----:B------:R-:W-:Y:S01]  /*35c0*/  FMNMX R17, RZ, R42, !PT ;  /* 0x0000002aff117209 */ /* 0x000fe20007800000 */
[----:B------:R2:W-:Y:S01]  /*35d0*/  STG.E desc[UR8][R2.64+0x820], R9 ;  /* 0x0008200902007986 */ /* 0x0005e2000c101908 */
[----:B------:R-:W-:Y:S02]  /*35e0*/  FMNMX R19, RZ, R100, !PT ;  /* 0x00000064ff137209 */ /* 0x000fe40007800000 */
[----:B------:R-:W-:Y:S01]  /*35f0*/  FMNMX R25, RZ, R25, !PT ;  /* 0x00000019ff197209 */ /* 0x000fe20007800000 */
[----:B------:R3:W-:Y:S01]  /*3600*/  STG.E desc[UR8][R2.64+0xc00], R11 ;  /* 0x000c000b02007986 */ /* 0x0007e2000c101908 */
[----:B0-----:R-:W-:-:S02]  /*3610*/  FMNMX R5, RZ, R110, !PT ;  /* 0x0000006eff057209 */ /* 0x001fc40007800000 */
[----:B------:R-:W-:Y:S01]  /*3620*/  FMNMX R67, RZ, R67, !PT ;  /* 0x00000043ff437209 */ /* 0x000fe20007800000 */
[----:B------:R0:W-:Y:S01]  /*3630*/  STG.E desc[UR8][R2.64+0xc20], R13 ;  /* 0x000c200d02007986 */ /* 0x0001e2000c101908 */
[----:B-1----:R-:W-:Y:S02]  /*3640*/  FMNMX R7, RZ, R94, !PT ;  /* 0x0000005eff077209 */ /* 0x002fe40007800000 */
[----:B------:R-:W-:Y:S01]  /*3650*/  FMNMX R55, RZ, R55, !PT ;  /* 0x00000037ff377209 */ /* 0x000fe20007800000 */
[----:B------:R1:W-:Y:S01]  /*3660*/  STG.E desc[UR8][R2.64+0x1000], R5 ;  /* 0x0010000502007986 */ /* 0x0003e2000c101908 */
[----:B--2---:R-:W-:Y:S02]  /*3670*/  FMNMX R9, RZ, R64, !PT ;  /* 0x00000040ff097209 */ /* 0x004fe40007800000 */
[----:B------:R-:W-:Y:S01]  /*3680*/  FMNMX R53, RZ, R53, !PT ;  /* 0x00000035ff357209 */ /* 0x000fe20007800000 */
[----:B------:R2:W-:Y:S01]  /*3690*/  STG.E desc[UR8][R2.64+0x1020], R15 ;  /* 0x0010200f02007986 */ /* 0x0005e2000c101908 */
[----:B---3--:R-:W-:-:S02]  /*36a0*/  FMNMX R11, RZ, R24, !PT ;  /* 0x00000018ff0b7209 */ /* 0x008fc40007800000 */
[----:B------:R-:W-:Y:S01]  /*36b0*/  FMNMX R21, RZ, R92, !PT ;  /* 0x0000005cff157209 */ /* 0x000fe20007800000 */
[----:B------:R3:W-:Y:S01]  /*36c0*/  STG.E desc[UR8][R2.64+0x1400], R17 ;  /* 0x0014001102007986 */ /* 0x0007e2000c101908 */
[----:B0-----:R-:W-:Y:S02]  /*36d0*/  FMNMX R13, RZ, R90, !PT ;  /* 0x0000005aff0d7209 */ /* 0x001fe40007800000 */
[----:B------:R-:W-:Y:S01]  /*36e0*/  FMNMX R23, RZ, R62, !PT ;  /* 0x0000003eff177209 */ /* 0x000fe20007800000 */
[----:B------:R0:W-:Y:S01]  /*36f0*/  STG.E desc[UR8][R2.64+0x1820], R7 ;  /* 0x0018200702007986 */ /* 0x0001e2000c101908 */
[----:B-1----:R-:W-:Y:S02]  /*3700*/  FMNMX R5, RZ, R38, !PT ;  /* 0x00000026ff057209 */ /* 0x002fe40007800000 */
[----:B------:R-:W-:Y:S01]  /*3710*/  FMNMX R49, RZ, R49, !PT ;  /* 0x00000031ff317209 */ /* 0x000fe20007800000 */
[----:B------:R1:W-:Y:S01]  /*3720*/  STG.E desc[UR8][R2.64+0x1c00], R9 ;  /* 0x001c000902007986 */ /* 0x0003e2000c101908 */
[----:B--2---:R-:W-:-:S02]  /*3730*/  FMNMX R15, RZ, R4, !PT ;  /* 0x00000004ff0f7209 */ /* 0x004fc40007800000 */
[----:B------:R-:W-:Y:S01]  /*3740*/  FMNMX R39, RZ, R39, !PT ;  /* 0x00000027ff277209 */ /* 0x000fe20007800000 */
[----:B------:R2:W-:Y:S01]  /*3750*/  STG.E desc[UR8][R2.64+0x1800], R19 ;  /* 0x0018001302007986 */ /* 0x0005e2000c101908 */
[----:B---3--:R-:W-:Y:S02]  /*3760*/  FMNMX R17, RZ, R86, !PT ;  /* 0x00000056ff117209 */ /* 0x008fe40007800000 */
[----:B------:R-:W-:Y:S01]  /*3770*/  FMNMX R31, RZ, R31, !PT ;  /* 0x0000001fff1f7209 */ /* 0x000fe20007800000 */
[----:B------:R3:W-:Y:S01]  /*3780*/  STG.E desc[UR8][R2.64+0x1c20], R11 ;  /* 0x001c200b02007986 */ /* 0x0007e2000c101908 */
[----:B0-----:R-:W-:Y:S02]  /*3790*/  FMNMX R7, RZ, R50, !PT ;  /* 0x00000032ff077209 */ /* 0x001fe40007800000 */
[----:B------:R-:W-:Y:S01]  /*37a0*/  FMNMX R123, RZ, R123, !PT ;  /* 0x0000007bff7b7209 */ /* 0x000fe20007800000 */
[----:B------:R0:W-:Y:S01]  /*37b0*/  STG.E desc[UR8][R2.64+0x2000], R13 ;  /* 0x0020000d02007986 */ /* 0x0001e2000c101908 */
[----:B-1----:R-:W-:-:S02]  /*37c0*/  FMNMX R9, RZ, R82, !PT ;  /* 0x00000052ff097209 */ /* 0x002fc40007800000 */
[----:B------:R-:W-:Y:S01]  /*37d0*/  FMNMX R117, RZ, R117, !PT ;  /* 0x00000075ff757209 */ /* 0x000fe20007800000 */
[----:B------:R1:W-:Y:S01]  /*37e0*/  STG.E desc[UR8][R2.64+0x2400], R5 ;  /* 0x0024000502007986 */ /* 0x0003e2000c101908 */
[----:B--2---:R-:W-:Y:S02]  /*37f0*/  FMNMX R19, RZ, R88, !PT ;  /* 0x00000058ff137209 */ /* 0x004fe40007800000 */
[----:B------:R-:W-:Y:S01]  /*3800*/  FMNMX R33, RZ, R33, !PT ;  /* 0x00000021ff217209 */ /* 0x000fe20007800000 */
[----:B------:R2:W-:Y:S01]  /*3810*/  STG.E desc[UR8][R2.64+0x2420], R15 ;  /* 0x0024200f02007986 */ /* 0x0005e2000c101908 */
[----:B---3--:R-:W-:Y:S02]  /*3820*/  FMNMX R11, RZ, R84, !PT ;  /* 0x00000054ff0b7209 */ /* 0x008fe40007800000 */
[----:B------:R-:W-:Y:S01]  /*3830*/  FMNMX R125, RZ, R125, !PT ;  /* 0x0000007dff7d7209 */ /* 0x000fe20007800000 */
[----:B------:R3:W-:Y:S01]  /*3840*/  STG.E desc[UR8][R2.64+0x2800], R17 ;  /* 0x0028001102007986 */ /* 0x0007e2000c101908 */
[----:B0-----:R-:W-:-:S02]  /*3850*/  FMNMX R13, RZ, R34, !PT ;  /* 0x00000022ff0d7209 */ /* 0x001fc40007800000 */
[----:B------:R-:W-:Y:S01]  /*3860*/  FMNMX R35, RZ, R35, !PT ;  /* 0x00000023ff237209 */ /* 0x000fe20007800000 */
[----:B------:R0:W-:Y:S01]  /*3870*/  STG.E desc[UR8][R2.64+0x2c20], R7 ;  /* 0x002c200702007986 */ /* 0x0001e2000c101908 */
[----:B-1----:R-:W-:-:S03]  /*3880*/  FMNMX R5, RZ, R78, !PT ;  /* 0x0000004eff057209 */ /* 0x002fc60007800000 */
[----:B------:R1:W-:Y:S01]  /*3890*/  STG.E desc[UR8][R2.64+0x3000], R9 ;  /* 0x0030000902007986 */ /* 0x0003e2000c101908 */
[----:B--2---:R-:W-:Y:S02]  /*38a0*/  FMNMX R15, RZ, R80, !PT ;  /* 0x00000050ff0f7209 */ /* 0x004fe40007800000 */
[----:B---3--:R-:W-:Y:S01]  /*38b0*/  FMNMX R17, RZ, R60, !PT ;  /* 0x0000003cff117209 */ /* 0x008fe20007800000 */
[----:B------:R2:W-:Y:S01]  /*38c0*/  STG.E desc[UR8][R2.64+0x2820], R19 ;  /* 0x0028201302007986 */ /* 0x0005e2000c101908 */
[----:B0-----:R-:W-:-:S03]  /*38d0*/  FMNMX R7, RZ, R102, !PT ;  /* 0x00000066ff077209 */ /* 0x001fc60007800000 */
[----:B------:R0:W-:Y:S01]  /*38e0*/  STG.E desc[UR8][R2.64+0x3020], R11 ;  /* 0x0030200b02007986 */ /* 0x0001e2000c101908 */
[----:B-1----:R-:W-:-:S03]  /*38f0*/  FMNMX R9, RZ, R30, !PT ;  /* 0x0000001eff097209 */ /* 0x002fc60007800000 */
[----:B------:R1:W-:Y:S04]  /*3900*/  STG.E desc[UR8][R2.64+0x3400], R13 ;  /* 0x0034000d02007986 */ /* 0x0003e8000c101908 */
[----:B------:R3:W-:Y:S01]  /*3910*/  STG.E desc[UR8][R2.64+0x3800], R5 ;  /* 0x0038000502007986 */ /* 0x0007e2000c101908 */
[----:B--2---:R-:W-:-:S03]  /*3920*/  FMNMX R19, RZ, R76, !PT ;  /* 0x0000004cff137209 */ /* 0x004fc60007800000 */
[----:B------:R2:W-:Y:S01]  /*3930*/  STG.E desc[UR8][R2.64+0x3820], R15 ;  /* 0x0038200f02007986 */ /* 0x0005e2000c101908 */
[----:B0-----:R-:W-:-:S03]  /*3940*/  FMNMX R11, RZ, R74, !PT ;  /* 0x0000004aff0b7209 */ /* 0x001fc60007800000 */
[----:B------:R0:W-:Y:S01]  /*3950*/  STG.E desc[UR8][R2.64+0x3c00], R17 ;  /* 0x003c001102007986 */ /* 0x0001e2000c101908 */
[----:B-1----:R-:W-:-:S03]  /*3960*/  FMNMX R13, RZ, R32, !PT ;  /* 0x00000020ff0d7209 */ /* 0x002fc60007800000 */
[----:B------:R1:W-:Y:S01]  /*3970*/  STG.E desc[UR8][R2.64+0x4020], R7 ;  /* 0x0040200702007986 */ /* 0x0003e2000c101908 */
[----:B---3--:R-:W-:-:S03]  /*3980*/  FMNMX R5, RZ, R58, !PT ;  /* 0x0000003aff057209 */ /* 0x008fc60007800000 */
[----:B------:R3:W-:Y:S01]  /*3990*/  STG.E desc[UR8][R2.64+0x4400], R9 ;  /* 0x0044000902007986 */ /* 0x0007e2000c101908 */
[----:B--2---:R-:W-:Y:S02]  /*39a0*/  FMNMX R15, RZ, R72, !PT ;  /* 0x00000048ff0f7209 */ /* 0x004fe40007800000 */
[----:B0-----:R-:W-:Y:S01]  /*39b0*/  FMNMX R17, RZ, R26, !PT ;  /* 0x0000001aff117209 */ /* 0x001fe20007800000 */
[----:B------:R-:W-:Y:S01]  /*39c0*/  STG.E desc[UR8][R2.64], R25 ;  /* 0x0000001902007986 */ /* 0x000fe2000c101908 */
[----:B-1----:R-:W-:-:S03]  /*39d0*/  FMNMX R7, RZ, R70, !PT ;  /* 0x00000046ff077209 */ /* 0x002fc60007800000 */
[----:B------:R-:W-:Y:S01]  /*39e0*/  STG.E desc[UR8][R2.64+0x400], R67 ;  /* 0x0004004302007986 */ /* 0x000fe2000c101908 */
[----:B---3--:R-:W-:-:S03]  /*39f0*/  FMNMX R9, RZ, R12, !PT ;  /* 0x0000000cff097209 */ /* 0x008fc60007800000 */
[----:B------:R-:W-:Y:S04]  /*3a00*/  STG.E desc[UR8][R2.64+0x420], R55 ;  /* 0x0004203702007986 */ /* 0x000fe8000c101908 */
        /* <DEDUP_REMOVED lines=18> */
[----:B------:R-:W-:Y:S01]  /*3b30*/  STG.E desc[UR8][R2.64+0x5c20], R35 ;  /* 0x005c202302007986 */ /* 0x000fe2000c101908 */
[----:B------:R-:W-:Y:S05]  /*3b40*/  EXIT ;  /* 0x000000000000794d */ /* 0x000fea0003800000 */
.L_x_8:
[----:B------:R-:W-:-:S00]  /*3b50*/  BRA `(.L_x_8) ;  /* 0xfffffffc00fc7947 */ /* 0x000fc0000383ffff */
[----:B------:R-:W-:-:S00]  /*3b60*/  NOP ;  /* 0x0000000000007918 */ /* 0x000fc00000000000 */
        /* <DEDUP_REMOVED lines=9> */
.L_x_9:


//--------------------- .nv.shared.my_kernel_kernel0 --------------------------
	.section	.nv.shared.my_kernel_kernel0,"aw",@nobits
	.sectionflags	@""
	.align	4
.nv.shared.my_kernel_kernel0:
	.zero		6656


//--------------------- .nv.shared.reserved.0     --------------------------
	.section	.nv.shared.reserved.0,"aw",@nobits
	.weak		__nv_reservedSMEM_offset_0_alias
	.size		__nv_reservedSMEM_offset_0_alias, 0, 64
	.other		__nv_reservedSMEM_offset_0_alias,@"STO_CUDA_RESERVED_SHARED STV_DEFAULT"
__nv_reservedSMEM_offset_0_alias:
	.zero		0
	.zero		64


//--------------------- .nv.constant0.my_kernel_kernel0 --------------------------
	.section	.nv.constant0.my_kernel_kernel0,"a",@progbits
	.sectionflags	@""
	.align	4
.nv.constant0.my_kernel_kernel0:
	.zero		936


//--------------------- SYMBOLS --------------------------

	.type		.nv.reservedSmem.offset0,@object
	.size		.nv.reservedSmem.offset0,0x4
	.type		.nv.reservedSmem.cap,@object
	.size		.nv.reservedSmem.cap,0x4
